	.target	sm_90a

	.elftype	@"ET_EXEC"


//--------------------- .note.nv.tkinfo           --------------------------
	.section	.note.nv.tkinfo,"",@"SHT_NOTE"
	.sectionflags	@"SHF_NOTE_NV_TKINFO"
	.tkinfo
        /*0018*/ 	.word	0x00000002
        /*0030*/ 	.string	""
        /*0030*/ 	.string	"ptxas"
        /*0030*/ 	.string	"Cuda compilation tools, release 13.0, V13.0.88"
        /*0030*/ 	.string	"Build cuda_13.0.r13.0/compiler.36424714_0"
        /*0030*/ 	.string	"-arch sm_90a -m 64 "



//--------------------- .note.nv.cuinfo           --------------------------
	.section	.note.nv.cuinfo,"",@"SHT_NOTE"
	.sectionflags	@"SHF_NOTE_NV_CUINFO"
        /*0018*/ 	.short	0x0002
        /*001a*/ 	.short	0x005a
        /*001c*/ 	.short	0x0082
	.zero		2


//--------------------- .nv.info                  --------------------------
	.section	.nv.info,"",@"SHT_CUDA_INFO"
	.align	4


	//----- nvinfo : EIATTR_REGCOUNT
	.align		4
        /*0000*/ 	.byte	0x04, 0x2f
        /*0002*/ 	.short	(.L_15 - .L_14)
	.align		4
.L_14:
        /*0004*/ 	.word	index@(_ZN7cutlass13device_kernelINS_4gemm6kernel13GemmUniversalIN4cute5tupleIJiiiiEEENS1_10collective13CollectiveMmaINS1_34MainloopSm90TmaGmmaWarpSpecializedILi9ENS5_IJNS4_1CILi1EEESB_SB_EEENS1_35KernelTmaWarpSpecializedCooperativeEEENS5_IJNSA_ILi256EEENSA_ILi512EEENSA_ILi32EEEEEEaNS5_IJlSB_lEEEaSJ_NS4_8TiledMMAINS4_8MMA_AtomIJNS4_4SM904GMMA27MMA_64x256x32_S32S8S8_SS_TNEEEENS4_6LayoutINS5_IJNSA_ILi2EEESB_SB_EEENS5_IJSB_NSA_ILi0EEEST_EEEEENS5_IJNS4_10UnderscoreESW_SW_EEEEENS4_13SM90_TMA_LOADENS4_14ComposedLayoutINS4_7SwizzleILi1ELi4ELi3EEENS4_18smem_ptr_flag_bitsILi8EEENSQ_INS5_IJNSA_ILi8EEESH_EEENS5_IJSH_SB_EEEEEEEvNS4_8identityESZ_S19_vS1A_EENS_8epilogue10collective6detail29Sm90TmaWarpSpecializedAdapterINS1D_15DefaultEpilogueIaSJ_SJ_NS1C_6thread17LinearCombinationIaLi1EiiLNS1H_9ScaleType4KindE0ELNS_15FloatRoundStyleE2EaEENS1_15EpilogueDefaultEEEEEvvEEEEvNT_6ParamsE)
        /*0008*/ 	.word	0x000000a8


	//----- nvinfo : EIATTR_FRAME_SIZE
	.align		4
.L_15:
        /*000c*/ 	.byte	0x04, 0x11
        /*000e*/ 	.short	(.L_17 - .L_16)
	.align		4
.L_16:
        /*0010*/ 	.word	index@(_ZN7cutlass13device_kernelINS_4gemm6kernel13GemmUniversalIN4cute5tupleIJiiiiEEENS1_10collective13CollectiveMmaINS1_34MainloopSm90TmaGmmaWarpSpecializedILi9ENS5_IJNS4_1CILi1EEESB_SB_EEENS1_35KernelTmaWarpSpecializedCooperativeEEENS5_IJNSA_ILi256EEENSA_ILi512EEENSA_ILi32EEEEEEaNS5_IJlSB_lEEEaSJ_NS4_8TiledMMAINS4_8MMA_AtomIJNS4_4SM904GMMA27MMA_64x256x32_S32S8S8_SS_TNEEEENS4_6LayoutINS5_IJNSA_ILi2EEESB_SB_EEENS5_IJSB_NSA_ILi0EEEST_EEEEENS5_IJNS4_10UnderscoreESW_SW_EEEEENS4_13SM90_TMA_LOADENS4_14ComposedLayoutINS4_7SwizzleILi1ELi4ELi3EEENS4_18smem_ptr_flag_bitsILi8EEENSQ_INS5_IJNSA_ILi8EEESH_EEENS5_IJSH_SB_EEEEEEEvNS4_8identityESZ_S19_vS1A_EENS_8epilogue10collective6detail29Sm90TmaWarpSpecializedAdapterINS1D_15DefaultEpilogueIaSJ_SJ_NS1C_6thread17LinearCombinationIaLi1EiiLNS1H_9ScaleType4KindE0ELNS_15FloatRoundStyleE2EaEENS1_15EpilogueDefaultEEEEEvvEEEEvNT_6ParamsE)
        /*0014*/ 	.word	0x00000978


	//----- nvinfo : EIATTR_MIN_STACK_SIZE
	.align		4
.L_17:
        /*0018*/ 	.byte	0x04, 0x12
        /*001a*/ 	.short	(.L_19 - .L_18)
	.align		4
.L_18:
        /*001c*/ 	.word	index@(_ZN7cutlass13device_kernelINS_4gemm6kernel13GemmUniversalIN4cute5tupleIJiiiiEEENS1_10collective13CollectiveMmaINS1_34MainloopSm90TmaGmmaWarpSpecializedILi9ENS5_IJNS4_1CILi1EEESB_SB_EEENS1_35KernelTmaWarpSpecializedCooperativeEEENS5_IJNSA_ILi256EEENSA_ILi512EEENSA_ILi32EEEEEEaNS5_IJlSB_lEEEaSJ_NS4_8TiledMMAINS4_8MMA_AtomIJNS4_4SM904GMMA27MMA_64x256x32_S32S8S8_SS_TNEEEENS4_6LayoutINS5_IJNSA_ILi2EEESB_SB_EEENS5_IJSB_NSA_ILi0EEEST_EEEEENS5_IJNS4_10UnderscoreESW_SW_EEEEENS4_13SM90_TMA_LOADENS4_14ComposedLayoutINS4_7SwizzleILi1ELi4ELi3EEENS4_18smem_ptr_flag_bitsILi8EEENSQ_INS5_IJNSA_ILi8EEESH_EEENS5_IJSH_SB_EEEEEEEvNS4_8identityESZ_S19_vS1A_EENS_8epilogue10collective6detail29Sm90TmaWarpSpecializedAdapterINS1D_15DefaultEpilogueIaSJ_SJ_NS1C_6thread17LinearCombinationIaLi1EiiLNS1H_9ScaleType4KindE0ELNS_15FloatRoundStyleE2EaEENS1_15EpilogueDefaultEEEEEvvEEEEvNT_6ParamsE)
        /*0020*/ 	.word	0x00000978
.L_19:


//--------------------- .nv.compat                --------------------------
	.section	.nv.compat,"",@"SHT_CUDA_COMPAT_INFO"
	.align	4
        /*0000*/ 	.byte	0x02, 0x09, 0x01, 0x00, 0x02, 0x02, 0x04, 0x00, 0x02, 0x05, 0x05, 0x00, 0x03, 0x07, 0x01, 0x01
        /*0010*/ 	.byte	0x02, 0x03, 0x01, 0x00, 0x02, 0x06, 0x01, 0x00, 0x04, 0x0b, 0x08, 0x00, 0x00, 0x00, 0x00, 0x00
        /*0020*/ 	.byte	0x00, 0x00, 0x00, 0x00


//--------------------- .nv.info._ZN7cutlass13device_kernelINS_4gemm6kernel13GemmUniversalIN4cute5tupleIJiiiiEEENS1_10collective13CollectiveMmaINS1_34MainloopSm90TmaGmmaWarpSpecializedILi9ENS5_IJNS4_1CILi1EEESB_SB_EEENS1_35KernelTmaWarpSpecializedCooperativeEEENS5_IJNSA_ILi256EEENSA_ILi512EEENSA_ILi32EEEEEEaNS5_IJlSB_lEEEaSJ_NS4_8TiledMMAINS4_8MMA_AtomIJNS4_4SM904GMMA27MMA_64x256x32_S32S8S8_SS_TNEEEENS4_6LayoutINS5_IJNSA_ILi2EEESB_SB_EEENS5_IJSB_NSA_ILi0EEEST_EEEEENS5_IJNS4_10UnderscoreESW_SW_EEEEENS4_13SM90_TMA_LOADENS4_14ComposedLayoutINS4_7SwizzleILi1ELi4ELi3EEENS4_18smem_ptr_flag_bitsILi8EEENSQ_INS5_IJNSA_ILi8EEESH_EEENS5_IJSH_SB_EEEEEEEvNS4_8identityESZ_S19_vS1A_EENS_8epilogue10collective6detail29Sm90TmaWarpSpecializedAdapterINS1D_15DefaultEpilogueIaSJ_SJ_NS1C_6thread17LinearCombinationIaLi1EiiLNS1H_9ScaleType4KindE0ELNS_15FloatRoundStyleE2EaEENS1_15EpilogueDefaultEEEEEvvEEEEvNT_6ParamsE --------------------------
	.section	.nv.info._ZN7cutlass13device_kernelINS_4gemm6kernel13GemmUniversalIN4cute5tupleIJiiiiEEENS1_10collective13CollectiveMmaINS1_34MainloopSm90TmaGmmaWarpSpecializedILi9ENS5_IJNS4_1CILi1EEESB_SB_EEENS1_35KernelTmaWarpSpecializedCooperativeEEENS5_IJNSA_ILi256EEENSA_ILi512EEENSA_ILi32EEEEEEaNS5_IJlSB_lEEEaSJ_NS4_8TiledMMAINS4_8MMA_AtomIJNS4_4SM904GMMA27MMA_64x256x32_S32S8S8_SS_TNEEEENS4_6LayoutINS5_IJNSA_ILi2EEESB_SB_EEENS5_IJSB_NSA_ILi0EEEST_EEEEENS5_IJNS4_10UnderscoreESW_SW_EEEEENS4_13SM90_TMA_LOADENS4_14ComposedLayoutINS4_7SwizzleILi1ELi4ELi3EEENS4_18smem_ptr_flag_bitsILi8EEENSQ_INS5_IJNSA_ILi8EEESH_EEENS5_IJSH_SB_EEEEEEEvNS4_8identityESZ_S19_vS1A_EENS_8epilogue10collective6detail29Sm90TmaWarpSpecializedAdapterINS1D_15DefaultEpilogueIaSJ_SJ_NS1C_6thread17LinearCombinationIaLi1EiiLNS1H_9ScaleType4KindE0ELNS_15FloatRoundStyleE2EaEENS1_15EpilogueDefaultEEEEEvvEEEEvNT_6ParamsE,"",@"SHT_CUDA_INFO"
	.sectionflags	@""
	.align	4


	//----- nvinfo : EIATTR_CUDA_API_VERSION
	.align		4
        /*0000*/ 	.byte	0x04, 0x37
        /*0002*/ 	.short	(.L_21 - .L_20)
.L_20:
        /*0004*/ 	.word	0x00000082


	//----- nvinfo : EIATTR_KPARAM_INFO
	.align		4
.L_21:
        /*0008*/ 	.byte	0x04, 0x17
        /*000a*/ 	.short	(.L_23 - .L_22)
.L_22:
        /*000c*/ 	.word	0x00000000
        /*0010*/ 	.short	0x0000
        /*0012*/ 	.short	0x0070
        /*0014*/ 	.byte	0x00, 0xf0, 0x01, 0x10


	//----- nvinfo : EIATTR_SPARSE_MMA_MASK
	.align		4
.L_23:
        /*0018*/ 	.byte	0x03, 0x50
        /*001a*/ 	.short	0x0000


	//----- nvinfo : EIATTR_MAXREG_COUNT
	.align		4
        /*001c*/ 	.byte	0x03, 0x1b
        /*001e*/ 	.short	0x00a8


	//----- nvinfo : EIATTR_NUM_BARRIERS
	.align		4
        /*0020*/ 	.byte	0x02, 0x4c
        /*0022*/ 	.byte	0x01
	.zero		1


	//----- nvinfo : EIATTR_EXTERNS
	.align		4
        /*0024*/ 	.byte	0x04, 0x0f
        /*0026*/ 	.short	(.L_25 - .L_24)


	//   ....[0]....
	.align		4
.L_24:
        /*0028*/ 	.word	index@(__assertfail)


	//----- nvinfo : EIATTR_ANNOTATIONS
	.align		4
.L_25:
        /*002c*/ 	.byte	0x04, 0x55
        /*002e*/ 	.short	(.L_27 - .L_26)


	//   ....[0]....
.L_26:
        /*0030*/ 	.word	0x00000001
        /*0034*/ 	.byte	0x70, 0x06, 0x00, 0x00, 0x01, 0x00, 0x00, 0x00, 0x80, 0x06, 0x00, 0x00, 0x01, 0x00, 0x00, 0x00
        /* <DEDUP_REMOVED lines=809> */
        /*32d4*/ 	.byte	0xa0, 0x1b, 0x02, 0x00, 0x01, 0x00, 0x00, 0x00, 0xc0, 0x1b, 0x02, 0x00


	//----- nvinfo : EIATTR_MERCURY_ISA_VERSION
	.align		4
.L_27:
        /*32e0*/ 	.byte	0x03, 0x5f
        /*32e2*/ 	.short	0x0101


	//----- nvinfo : EIATTR_INT_WARP_WIDE_INSTR_OFFSETS
	.align		4
        /*32e4*/ 	.byte	0x04, 0x31
        /*32e6*/ 	.short	(.L_29 - .L_28)


	//   ....[0]....
.L_28:
        /*32e8*/ 	.word	0x000004a0


	//   ....[1]....
        /*32ec*/ 	.word	0x000004b0


	//   ....[2]....
        /*32f0*/ 	.word	0x000005b0


	//----- nvinfo : EIATTR_COOP_GROUP_MASK_REGIDS
	.align		4
.L_29:
        /*32f4*/ 	.byte	0x04, 0x29
        /*32f6*/ 	.short	(.L_31 - .L_30)


	//   ....[0]....
.L_30:
        /*32f8*/ 	.word	0xffffffff


	//   ....[1]....
        /*32fc*/ 	.word	0xffffffff


	//   ....[2]....
        /*3300*/ 	.word	0xffffffff


	//   ....[3]....
        /*3304*/ 	.word	0xffffffff


	//   ....[4]....
        /*3308*/ 	.word	0xffffffff


	//----- nvinfo : EIATTR_COOP_GROUP_INSTR_OFFSETS
	.align		4
.L_31:
        /*330c*/ 	.byte	0x04, 0x28
        /*330e*/ 	.short	(.L_33 - .L_32)


	//   ....[0]....
.L_32:
        /*3310*/ 	.word	0x00000070


	//   ....[1]....
        /*3314*/ 	.word	0x00000080


	//   ....[2]....
        /*3318*/ 	.word	0x00000140


	//   ....[3]....
        /*331c*/ 	.word	0x000003a0


	//   ....[4]....
        /*3320*/ 	.word	0x000010b0


	//----- nvinfo : EIATTR_REG_RECONFIG
	.align		4
.L_33:
        /*3324*/ 	.byte	0x01, 0x54
	.zero		2


	//----- nvinfo : EIATTR_SYSCALL_OFFSETS
	.align		4
        /*3328*/ 	.byte	0x04, 0x46
        /*332a*/ 	.short	(.L_35 - .L_34)


	//   ....[0]....
.L_34:
        /*332c*/ 	.word	0x00001270


	//----- nvinfo : EIATTR_MBARRIER_INSTR_OFFSETS
	.align		4
.L_35:
        /*3330*/ 	.byte	0x04, 0x39
        /*3332*/ 	.short	(.L_37 - .L_36)


	//   ....[0]....
.L_36:
        /*3334*/ 	.word	0x00000260
        /*3338*/ 	.word	0x000000ff
        /*333c*/ 	.word	0x00000000
        /*3340*/ 	.short	0x0100
        /*3342*/ 	.byte	0x08
	.zero		1


	//   ....[1]....
        /*3344*/ 	.word	0x00000270
        /*3348*/ 	.word	0x000000ff
        /*334c*/ 	.word	0x00000048
        /*3350*/ 	.short	0x0100
        /*3352*/ 	.byte	0x08
	.zero		1


	//   ....[2]....
        /*3354*/ 	.word	0x00000280
        /*3358*/ 	.word	0x000000ff
        /*335c*/ 	.word	0x00000008
        /*3360*/ 	.short	0x0100
        /*3362*/ 	.byte	0x08
	.zero		1


	//   ....[3]....
        /*3364*/ 	.word	0x00000290
        /*3368*/ 	.word	0x000000ff
        /*336c*/ 	.word	0x00000050
        /*3370*/ 	.short	0x0100
        /*3372*/ 	.byte	0x08
	.zero		1


	//   ....[4]....
        /*3374*/ 	.word	0x000002a0
        /*3378*/ 	.word	0x000000ff
        /*337c*/ 	.word	0x00000010
        /*3380*/ 	.short	0x0100
        /*3382*/ 	.byte	0x08
	.zero		1


	//   ....[5]....
        /*3384*/ 	.word	0x000002b0
        /*3388*/ 	.word	0x000000ff
        /*338c*/ 	.word	0x00000058
        /*3390*/ 	.short	0x0100
        /*3392*/ 	.byte	0x08
	.zero		1


	//   ....[6]....
        /*3394*/ 	.word	0x000002c0
        /*3398*/ 	.word	0x000000ff
        /*339c*/ 	.word	0x00000018
        /*33a0*/ 	.short	0x0100
        /*33a2*/ 	.byte	0x08
	.zero		1


	//   ....[7]....
        /*33a4*/ 	.word	0x000002d0
        /*33a8*/ 	.word	0x000000ff
        /*33ac*/ 	.word	0x00000060
        /*33b0*/ 	.short	0x0100
        /*33b2*/ 	.byte	0x08
	.zero		1


	//   ....[8]....
        /*33b4*/ 	.word	0x000002e0
        /*33b8*/ 	.word	0x000000ff
        /*33bc*/ 	.word	0x00000020
        /*33c0*/ 	.short	0x0100
        /*33c2*/ 	.byte	0x08
	.zero		1


	//   ....[9]....
        /*33c4*/ 	.word	0x000002f0
        /*33c8*/ 	.word	0x000000ff
        /*33cc*/ 	.word	0x00000068
        /*33d0*/ 	.short	0x0100
        /*33d2*/ 	.byte	0x08
	.zero		1


	//   ....[10]....
        /*33d4*/ 	.word	0x00000300
        /*33d8*/ 	.word	0x000000ff
        /*33dc*/ 	.word	0x00000028
        /*33e0*/ 	.short	0x0100
        /*33e2*/ 	.byte	0x08
	.zero		1


	//   ....[11]....
        /*33e4*/ 	.word	0x00000310
        /*33e8*/ 	.word	0x000000ff
        /*33ec*/ 	.word	0x00000070
        /*33f0*/ 	.short	0x0100
        /*33f2*/ 	.byte	0x08
	.zero		1


	//   ....[12]....
        /*33f4*/ 	.word	0x00000320
        /*33f8*/ 	.word	0x000000ff
        /*33fc*/ 	.word	0x00000030
        /*3400*/ 	.short	0x0100
        /*3402*/ 	.byte	0x08
	.zero		1


	//   ....[13]....
        /*3404*/ 	.word	0x00000330
        /*3408*/ 	.word	0x000000ff
        /*340c*/ 	.word	0x00000078
        /*3410*/ 	.short	0x0100
        /*3412*/ 	.byte	0x08
	.zero		1


	//   ....[14]....
        /*3414*/ 	.word	0x00000340
        /*3418*/ 	.word	0x000000ff
        /*341c*/ 	.word	0x00000038
        /*3420*/ 	.short	0x0100
        /*3422*/ 	.byte	0x08
	.zero		1


	//   ....[15]....
        /*3424*/ 	.word	0x00000350
        /*3428*/ 	.word	0x000000ff
        /*342c*/ 	.word	0x00000080
        /*3430*/ 	.short	0x0100
        /*3432*/ 	.byte	0x08
	.zero		1


	//   ....[16]....
        /*3434*/ 	.word	0x00000360
        /*3438*/ 	.word	0x000000ff
        /*343c*/ 	.word	0x00000040
        /*3440*/ 	.short	0x0100
        /*3442*/ 	.byte	0x08
	.zero		1


	//   ....[17]....
        /*3444*/ 	.word	0x00000370
        /*3448*/ 	.word	0x000000ff
        /*344c*/ 	.word	0x00000088
        /*3450*/ 	.short	0x0100
        /*3452*/ 	.byte	0x08
	.zero		1


	//   ....[18]....
        /*3454*/ 	.word	0x00000610
        /*3458*/ 	.word	0x000000ff
        /*345c*/ 	.word	0x000000a0
        /*3460*/ 	.short	0x0100
        /*3462*/ 	.byte	0x06
	.zero		1


	//   ....[19]....
        /*3464*/ 	.word	0x00000690
        /*3468*/ 	.word	0x000000ff
        /*346c*/ 	.word	0x000000a8
        /*3470*/ 	.short	0x0100
        /*3472*/ 	.byte	0x06
	.zero		1


	//   ....[20]....
        /*3474*/ 	.word	0x00001340
        /*3478*/ 	.word	0x00000003
        /*347c*/ 	.word	0x00000000
        /*3480*/ 	.short	0x010a
        /*3482*/ 	.byte	0x3f
	.zero		1


	//   ....[21]....
        /*3484*/ 	.word	0x00001380
        /*3488*/ 	.word	0x00000003
        /*348c*/ 	.word	0x00000000
        /*3490*/ 	.short	0x010a
        /*3492*/ 	.byte	0x3f
	.zero		1


	//   ....[22]....
        /*3494*/ 	.word	0x000025c0
        /*3498*/ 	.word	0x00000005
        /*349c*/ 	.word	0x00000000
        /*34a0*/ 	.short	0x010a
        /*34a2*/ 	.byte	0x3f
	.zero		1


	//   ....[23]....
        /*34a4*/ 	.word	0x00002600
        /*34a8*/ 	.word	0x00000005
        /*34ac*/ 	.word	0x00000000
        /*34b0*/ 	.short	0x010a
        /*34b2*/ 	.byte	0x3f
	.zero		1


	//   ....[24]....
        /*34b4*/ 	.word	0x00004dc0
        /*34b8*/ 	.word	0x00000005
        /*34bc*/ 	.word	0x00000000
        /*34c0*/ 	.short	0x0101
        /*34c2*/ 	.byte	0x3f
	.zero		1


	//   ....[25]....
        /*34c4*/ 	.word	0x00004fa0
        /*34c8*/ 	.word	0x00000000
        /*34cc*/ 	.word	0x00000000
        /*34d0*/ 	.short	0x0101
        /*34d2*/ 	.byte	0x3f
	.zero		1


	//   ....[26]....
        /*34d4*/ 	.word	0x00021760
        /*34d8*/ 	.word	0x0000000d
        /*34dc*/ 	.word	0x00000048
        /*34e0*/ 	.short	0x010a
        /*34e2*/ 	.byte	0x3f
	.zero		1


	//   ....[27]....
        /*34e4*/ 	.word	0x00021ad0
        /*34e8*/ 	.word	0x00000002
        /*34ec*/ 	.word	0x000000a8
        /*34f0*/ 	.short	0x0101
        /*34f2*/ 	.byte	0x3f
	.zero		1


	//   ....[28]....
        /*34f4*/ 	.word	0x00022280
        /*34f8*/ 	.word	0x00000005
        /*34fc*/ 	.word	0x00000000
        /*3500*/ 	.short	0x010a
        /*3502*/ 	.byte	0x3f
	.zero		1


	//   ....[29]....
        /*3504*/ 	.word	0x00022310
        /*3508*/ 	.word	0x00000007
        /*350c*/ 	.word	0x00000000
        /*3510*/ 	.short	0x010a
        /*3512*/ 	.byte	0x3f
	.zero		1


	//   ....[30]....
        /*3514*/ 	.word	0x000223a0
        /*3518*/ 	.word	0x00000007
        /*351c*/ 	.word	0x00000000
        /*3520*/ 	.short	0x010a
        /*3522*/ 	.byte	0x3f
	.zero		1


	//   ....[31]....
        /*3524*/ 	.word	0x00022430
        /*3528*/ 	.word	0x00000007
        /*352c*/ 	.word	0x00000000
        /*3530*/ 	.short	0x010a
        /*3532*/ 	.byte	0x3f
	.zero		1


	//   ....[32]....
        /*3534*/ 	.word	0x000224c0
        /*3538*/ 	.word	0x00000007
        /*353c*/ 	.word	0x00000000
        /*3540*/ 	.short	0x010a
        /*3542*/ 	.byte	0x3f
	.zero		1


	//   ....[33]....
        /*3544*/ 	.word	0x00022550
        /*3548*/ 	.word	0x00000007
        /*354c*/ 	.word	0x00000000
        /*3550*/ 	.short	0x010a
        /*3552*/ 	.byte	0x3f
	.zero		1


	//   ....[34]....
        /*3554*/ 	.word	0x000225e0
        /*3558*/ 	.word	0x00000007
        /*355c*/ 	.word	0x00000000
        /*3560*/ 	.short	0x010a
        /*3562*/ 	.byte	0x3f
	.zero		1


	//   ....[35]....
        /*3564*/ 	.word	0x00022670
        /*3568*/ 	.word	0x00000007
        /*356c*/ 	.word	0x00000000
        /*3570*/ 	.short	0x010a
        /*3572*/ 	.byte	0x3f
	.zero		1


	//   ....[36]....
        /*3574*/ 	.word	0x00022700
        /*3578*/ 	.word	0x00000003
        /*357c*/ 	.word	0x00000000
        /*3580*/ 	.short	0x010a
        /*3582*/ 	.byte	0x3f
	.zero		1


	//   ....[37]....
        /*3584*/ 	.word	0x00022760
        /*3588*/ 	.word	0x00000003
        /*358c*/ 	.word	0x00000000
        /*3590*/ 	.short	0x010a
        /*3592*/ 	.byte	0x3f
	.zero		1


	//   ....[38]....
        /*3594*/ 	.word	0x000227b0
        /*3598*/ 	.word	0x00000005
        /*359c*/ 	.word	0x00000000
        /*35a0*/ 	.short	0x010a
        /*35a2*/ 	.byte	0x3f
	.zero		1


	//   ....[39]....
        /*35a4*/ 	.word	0x00022880
        /*35a8*/ 	.word	0x0000000d
        /*35ac*/ 	.word	0x00000048
        /*35b0*/ 	.short	0x010a
        /*35b2*/ 	.byte	0x3f
	.zero		1


	//   ....[40]....
        /*35b4*/ 	.word	0x00022950
        /*35b8*/ 	.word	0x00000005
        /*35bc*/ 	.word	0x00000000
        /*35c0*/ 	.short	0x010a
        /*35c2*/ 	.byte	0x3f
	.zero		1


	//   ....[41]....
        /*35c4*/ 	.word	0x000229a0
        /*35c8*/ 	.word	0x00000007
        /*35cc*/ 	.word	0x00000000
        /*35d0*/ 	.short	0x010a
        /*35d2*/ 	.byte	0x3f
	.zero		1


	//   ....[42]....
        /*35d4*/ 	.word	0x000229f0
        /*35d8*/ 	.word	0x00000007
        /*35dc*/ 	.word	0x00000000
        /*35e0*/ 	.short	0x010a
        /*35e2*/ 	.byte	0x3f
	.zero		1


	//   ....[43]....
        /*35e4*/ 	.word	0x00022a40
        /*35e8*/ 	.word	0x00000007
        /*35ec*/ 	.word	0x00000000
        /*35f0*/ 	.short	0x010a
        /*35f2*/ 	.byte	0x3f
	.zero		1


	//   ....[44]....
        /*35f4*/ 	.word	0x00022a90
        /*35f8*/ 	.word	0x00000007
        /*35fc*/ 	.word	0x00000000
        /*3600*/ 	.short	0x010a
        /*3602*/ 	.byte	0x3f
	.zero		1


	//   ....[45]....
        /*3604*/ 	.word	0x00022ae0
        /*3608*/ 	.word	0x00000007
        /*360c*/ 	.word	0x00000000
        /*3610*/ 	.short	0x010a
        /*3612*/ 	.byte	0x3f
	.zero		1


	//   ....[46]....
        /*3614*/ 	.word	0x00022b30
        /*3618*/ 	.word	0x00000007
        /*361c*/ 	.word	0x00000000
        /*3620*/ 	.short	0x010a
        /*3622*/ 	.byte	0x3f
	.zero		1


	//   ....[47]....
        /*3624*/ 	.word	0x00022b80
        /*3628*/ 	.word	0x00000007
        /*362c*/ 	.word	0x00000000
        /*3630*/ 	.short	0x010a
        /*3632*/ 	.byte	0x3f
	.zero		1


	//----- nvinfo : EIATTR_NUM_MBARRIERS
	.align		4
.L_37:
        /*3634*/ 	.byte	0x03, 0x38
        /*3636*/ 	.short	0x0014


	//----- nvinfo : EIATTR_EXIT_INSTR_OFFSETS
	.align		4
        /*3638*/ 	.byte	0x04, 0x1c
        /*363a*/ 	.short	(.L_39 - .L_38)


	//   ....[0]....
.L_38:
        /*363c*/ 	.word	0x000006e0


	//   ....[1]....
        /*3640*/ 	.word	0x00000fd0


	//   ....[2]....
        /*3644*/ 	.word	0x00020d80


	//   ....[3]....
        /*3648*/ 	.word	0x00021400


	//   ....[4]....
        /*364c*/ 	.word	0x00022750


	//----- nvinfo : EIATTR_MAX_THREADS
	.align		4
.L_39:
        /*3650*/ 	.byte	0x04, 0x05
        /*3652*/ 	.short	(.L_41 - .L_40)
.L_40:
        /*3654*/ 	.word	0x00000180
        /*3658*/ 	.word	0x00000001
        /*365c*/ 	.word	0x00000001


	//----- nvinfo : EIATTR_CRS_STACK_SIZE
	.align		4
.L_41:
        /*3660*/ 	.byte	0x04, 0x1e
        /*3662*/ 	.short	(.L_43 - .L_42)
.L_42:
        /*3664*/ 	.word	0x00000000


	//----- nvinfo : EIATTR_CBANK_PARAM_SIZE
	.align		4
.L_43:
        /*3668*/ 	.byte	0x03, 0x19
        /*366a*/ 	.short	0x0470


	//----- nvinfo : EIATTR_PARAM_CBANK
	.align		4
        /*366c*/ 	.byte	0x04, 0x0a
        /*366e*/ 	.short	(.L_45 - .L_44)
	.align		4
.L_44:
        /*3670*/ 	.word	index@(.nv.constant0._ZN7cutlass13device_kernelINS_4gemm6kernel13GemmUniversalIN4cute5tupleIJiiiiEEENS1_10collective13CollectiveMmaINS1_34MainloopSm90TmaGmmaWarpSpecializedILi9ENS5_IJNS4_1CILi1EEESB_SB_EEENS1_35KernelTmaWarpSpecializedCooperativeEEENS5_IJNSA_ILi256EEENSA_ILi512EEENSA_ILi32EEEEEEaNS5_IJlSB_lEEEaSJ_NS4_8TiledMMAINS4_8MMA_AtomIJNS4_4SM904GMMA27MMA_64x256x32_S32S8S8_SS_TNEEEENS4_6LayoutINS5_IJNSA_ILi2EEESB_SB_EEENS5_IJSB_NSA_ILi0EEEST_EEEEENS5_IJNS4_10UnderscoreESW_SW_EEEEENS4_13SM90_TMA_LOADENS4_14ComposedLayoutINS4_7SwizzleILi1ELi4ELi3EEENS4_18smem_ptr_flag_bitsILi8EEENSQ_INS5_IJNSA_ILi8EEESH_EEENS5_IJSH_SB_EEEEEEEvNS4_8identityESZ_S19_vS1A_EENS_8epilogue10collective6detail29Sm90TmaWarpSpecializedAdapterINS1D_15DefaultEpilogueIaSJ_SJ_NS1C_6thread17LinearCombinationIaLi1EiiLNS1H_9ScaleType4KindE0ELNS_15FloatRoundStyleE2EaEENS1_15EpilogueDefaultEEEEEvvEEEEvNT_6ParamsE)
        /*3674*/ 	.short	0x0210
        /*3676*/ 	.short	0x0470


	//----- nvinfo : EIATTR_SW_WAR
	.align		4
.L_45:
        /*3678*/ 	.byte	0x04, 0x36
        /*367a*/ 	.short	(.L_47 - .L_46)
.L_46:
        /*367c*/ 	.word	0x00000008
.L_47:


//--------------------- .nv.callgraph             --------------------------
	.section	.nv.callgraph,"",@"SHT_CUDA_CALLGRAPH"
	.align	4
	.sectionentsize	8
	.align		4
        /*0000*/ 	.word	0x00000000
	.align		4
        /*0004*/ 	.word	0xffffffff
	.align		4
        /*0008*/ 	.word	index@(_ZN7cutlass13device_kernelINS_4gemm6kernel13GemmUniversalIN4cute5tupleIJiiiiEEENS1_10collective13CollectiveMmaINS1_34MainloopSm90TmaGmmaWarpSpecializedILi9ENS5_IJNS4_1CILi1EEESB_SB_EEENS1_35KernelTmaWarpSpecializedCooperativeEEENS5_IJNSA_ILi256EEENSA_ILi512EEENSA_ILi32EEEEEEaNS5_IJlSB_lEEEaSJ_NS4_8TiledMMAINS4_8MMA_AtomIJNS4_4SM904GMMA27MMA_64x256x32_S32S8S8_SS_TNEEEENS4_6LayoutINS5_IJNSA_ILi2EEESB_SB_EEENS5_IJSB_NSA_ILi0EEEST_EEEEENS5_IJNS4_10UnderscoreESW_SW_EEEEENS4_13SM90_TMA_LOADENS4_14ComposedLayoutINS4_7SwizzleILi1ELi4ELi3EEENS4_18smem_ptr_flag_bitsILi8EEENSQ_INS5_IJNSA_ILi8EEESH_EEENS5_IJSH_SB_EEEEEEEvNS4_8identityESZ_S19_vS1A_EENS_8epilogue10collective6detail29Sm90TmaWarpSpecializedAdapterINS1D_15DefaultEpilogueIaSJ_SJ_NS1C_6thread17LinearCombinationIaLi1EiiLNS1H_9ScaleType4KindE0ELNS_15FloatRoundStyleE2EaEENS1_15EpilogueDefaultEEEEEvvEEEEvNT_6ParamsE)
	.align		4
        /*000c*/ 	.word	index@(__assertfail)
	.align		4
        /*0010*/ 	.word	0x00000000
	.align		4
        /*0014*/ 	.word	0xfffffffe
	.align		4
        /*0018*/ 	.word	0x00000000
	.align		4
        /*001c*/ 	.word	0xfffffffd
	.align		4
        /*0020*/ 	.word	0x00000000
	.align		4
        /*0024*/ 	.word	0xfffffffc


//--------------------- .nv.constant4             --------------------------
	.section	.nv.constant4,"a",@progbits
	.align	8
	.align		8
.nv.constant4:
        /*0000*/ 	.dword	__assertfail
	.align		8
        /*0008*/ 	.dword	__unnamed_1
	.align		8
        /*0010*/ 	.dword	_ZN39_INTERNAL_18392e34_4_k_cu_85079f56_66124cuda3std3__45__cpo5beginE
	.align		8
        /*0018*/ 	.dword	_ZN39_INTERNAL_18392e34_4_k_cu_85079f56_66124cuda3std3__45__cpo3endE
	.align		8
        /*0020*/ 	.dword	_ZN39_INTERNAL_18392e34_4_k_cu_85079f56_66124cuda3std3__45__cpo6cbeginE
	.align		8
        /*0028*/ 	.dword	_ZN39_INTERNAL_18392e34_4_k_cu_85079f56_66124cuda3std3__45__cpo4cendE
	.align		8
        /*0030*/ 	.dword	_ZN39_INTERNAL_18392e34_4_k_cu_85079f56_66124cuda3std3__441_GLOBAL__N__18392e34_4_k_cu_85079f56_66126ignoreE
	.align		8
        /*0038*/ 	.dword	_ZN39_INTERNAL_18392e34_4_k_cu_85079f56_66124cuda3std3__419piecewise_constructE
	.align		8
        /*0040*/ 	.dword	_ZN39_INTERNAL_18392e34_4_k_cu_85079f56_66124cuda3std3__48in_placeE
	.align		8
        /*0048*/ 	.dword	_ZN39_INTERNAL_18392e34_4_k_cu_85079f56_66124cuda3std6ranges3__45__cpo4swapE
	.align		8
        /*0050*/ 	.dword	_ZN39_INTERNAL_18392e34_4_k_cu_85079f56_66124cuda3std6ranges3__45__cpo9iter_moveE
	.align		8
        /*0058*/ 	.dword	_ZN39_INTERNAL_18392e34_4_k_cu_85079f56_66124cute7productE
	.align		8
        /*0060*/ 	.dword	_ZN39_INTERNAL_18392e34_4_k_cu_85079f56_66124cute1_E
	.align		8
        /*0068*/ 	.dword	$str$22
	.align		8
        /*0070*/ 	.dword	$str$23


//--------------------- .text._ZN7cutlass13device_kernelINS_4gemm6kernel13GemmUniversalIN4cute5tupleIJiiiiEEENS1_10collective13CollectiveMmaINS1_34MainloopSm90TmaGmmaWarpSpecializedILi9ENS5_IJNS4_1CILi1EEESB_SB_EEENS1_35KernelTmaWarpSpecializedCooperativeEEENS5_IJNSA_ILi256EEENSA_ILi512EEENSA_ILi32EEEEEEaNS5_IJlSB_lEEEaSJ_NS4_8TiledMMAINS4_8MMA_AtomIJNS4_4SM904GMMA27MMA_64x256x32_S32S8S8_SS_TNEEEENS4_6LayoutINS5_IJNSA_ILi2EEESB_SB_EEENS5_IJSB_NSA_ILi0EEEST_EEEEENS5_IJNS4_10UnderscoreESW_SW_EEEEENS4_13SM90_TMA_LOADENS4_14ComposedLayoutINS4_7SwizzleILi1ELi4ELi3EEENS4_18smem_ptr_flag_bitsILi8EEENSQ_INS5_IJNSA_ILi8EEESH_EEENS5_IJSH_SB_EEEEEEEvNS4_8identityESZ_S19_vS1A_EENS_8epilogue10collective6detail29Sm90TmaWarpSpecializedAdapterINS1D_15DefaultEpilogueIaSJ_SJ_NS1C_6thread17LinearCombinationIaLi1EiiLNS1H_9ScaleType4KindE0ELNS_15FloatRoundStyleE2EaEENS1_15EpilogueDefaultEEEEEvvEEEEvNT_6ParamsE --------------------------
	.section	.text._ZN7cutlass13device_kernelINS_4gemm6kernel13GemmUniversalIN4cute5tupleIJiiiiEEENS1_10collective13CollectiveMmaINS1_34MainloopSm90TmaGmmaWarpSpecializedILi9ENS5_IJNS4_1CILi1EEESB_SB_EEENS1_35KernelTmaWarpSpecializedCooperativeEEENS5_IJNSA_ILi256EEENSA_ILi512EEENSA_ILi32EEEEEEaNS5_IJlSB_lEEEaSJ_NS4_8TiledMMAINS4_8MMA_AtomIJNS4_4SM904GMMA27MMA_64x256x32_S32S8S8_SS_TNEEEENS4_6LayoutINS5_IJNSA_ILi2EEESB_SB_EEENS5_IJSB_NSA_ILi0EEEST_EEEEENS5_IJNS4_10UnderscoreESW_SW_EEEEENS4_13SM90_TMA_LOADENS4_14ComposedLayoutINS4_7SwizzleILi1ELi4ELi3EEENS4_18smem_ptr_flag_bitsILi8EEENSQ_INS5_IJNSA_ILi8EEESH_EEENS5_IJSH_SB_EEEEEEEvNS4_8identityESZ_S19_vS1A_EENS_8epilogue10collective6detail29Sm90TmaWarpSpecializedAdapterINS1D_15DefaultEpilogueIaSJ_SJ_NS1C_6thread17LinearCombinationIaLi1EiiLNS1H_9ScaleType4KindE0ELNS_15FloatRoundStyleE2EaEENS1_15EpilogueDefaultEEEEEvvEEEEvNT_6ParamsE,"ax",@progbits
	.align	128
.text._ZN7cutlass13device_kernelINS_4gemm6kernel13GemmUniversalIN4cute5tupleIJiiiiEEENS1_10collective13CollectiveMmaINS1_34MainloopSm90TmaGmmaWarpSpecializedILi9ENS5_IJNS4_1CILi1EEESB_SB_EEENS1_35KernelTmaWarpSpecializedCooperativeEEENS5_IJNSA_ILi256EEENSA_ILi512EEENSA_ILi32EEEEEEaNS5_IJlSB_lEEEaSJ_NS4_8TiledMMAINS4_8MMA_AtomIJNS4_4SM904GMMA27MMA_64x256x32_S32S8S8_SS_TNEEEENS4_6LayoutINS5_IJNSA_ILi2EEESB_SB_EEENS5_IJSB_NSA_ILi0EEEST_EEEEENS5_IJNS4_10UnderscoreESW_SW_EEEEENS4_13SM90_TMA_LOADENS4_14ComposedLayoutINS4_7SwizzleILi1ELi4ELi3EEENS4_18smem_ptr_flag_bitsILi8EEENSQ_INS5_IJNSA_ILi8EEESH_EEENS5_IJSH_SB_EEEEEEEvNS4_8identityESZ_S19_vS1A_EENS_8epilogue10collective6detail29Sm90TmaWarpSpecializedAdapterINS1D_15DefaultEpilogueIaSJ_SJ_NS1C_6thread17LinearCombinationIaLi1EiiLNS1H_9ScaleType4KindE0ELNS_15FloatRoundStyleE2EaEENS1_15EpilogueDefaultEEEEEvvEEEEvNT_6ParamsE:
        .type           _ZN7cutlass13device_kernelINS_4gemm6kernel13GemmUniversalIN4cute5tupleIJiiiiEEENS1_10collective13CollectiveMmaINS1_34MainloopSm90TmaGmmaWarpSpecializedILi9ENS5_IJNS4_1CILi1EEESB_SB_EEENS1_35KernelTmaWarpSpecializedCooperativeEEENS5_IJNSA_ILi256EEENSA_ILi512EEENSA_ILi32EEEEEEaNS5_IJlSB_lEEEaSJ_NS4_8TiledMMAINS4_8MMA_AtomIJNS4_4SM904GMMA27MMA_64x256x32_S32S8S8_SS_TNEEEENS4_6LayoutINS5_IJNSA_ILi2EEESB_SB_EEENS5_IJSB_NSA_ILi0EEEST_EEEEENS5_IJNS4_10UnderscoreESW_SW_EEEEENS4_13SM90_TMA_LOADENS4_14ComposedLayoutINS4_7SwizzleILi1ELi4ELi3EEENS4_18smem_ptr_flag_bitsILi8EEENSQ_INS5_IJNSA_ILi8EEESH_EEENS5_IJSH_SB_EEEEEEEvNS4_8identityESZ_S19_vS1A_EENS_8epilogue10collective6detail29Sm90TmaWarpSpecializedAdapterINS1D_15DefaultEpilogueIaSJ_SJ_NS1C_6thread17LinearCombinationIaLi1EiiLNS1H_9ScaleType4KindE0ELNS_15FloatRoundStyleE2EaEENS1_15EpilogueDefaultEEEEEvvEEEEvNT_6ParamsE,@function
        .size           _ZN7cutlass13device_kernelINS_4gemm6kernel13GemmUniversalIN4cute5tupleIJiiiiEEENS1_10collective13CollectiveMmaINS1_34MainloopSm90TmaGmmaWarpSpecializedILi9ENS5_IJNS4_1CILi1EEESB_SB_EEENS1_35KernelTmaWarpSpecializedCooperativeEEENS5_IJNSA_ILi256EEENSA_ILi512EEENSA_ILi32EEEEEEaNS5_IJlSB_lEEEaSJ_NS4_8TiledMMAINS4_8MMA_AtomIJNS4_4SM904GMMA27MMA_64x256x32_S32S8S8_SS_TNEEEENS4_6LayoutINS5_IJNSA_ILi2EEESB_SB_EEENS5_IJSB_NSA_ILi0EEEST_EEEEENS5_IJNS4_10UnderscoreESW_SW_EEEEENS4_13SM90_TMA_LOADENS4_14ComposedLayoutINS4_7SwizzleILi1ELi4ELi3EEENS4_18smem_ptr_flag_bitsILi8EEENSQ_INS5_IJNSA_ILi8EEESH_EEENS5_IJSH_SB_EEEEEEEvNS4_8identityESZ_S19_vS1A_EENS_8epilogue10collective6detail29Sm90TmaWarpSpecializedAdapterINS1D_15DefaultEpilogueIaSJ_SJ_NS1C_6thread17LinearCombinationIaLi1EiiLNS1H_9ScaleType4KindE0ELNS_15FloatRoundStyleE2EaEENS1_15EpilogueDefaultEEEEEvvEEEEvNT_6ParamsE,(.L_x_1105 - _ZN7cutlass13device_kernelINS_4gemm6kernel13GemmUniversalIN4cute5tupleIJiiiiEEENS1_10collective13CollectiveMmaINS1_34MainloopSm90TmaGmmaWarpSpecializedILi9ENS5_IJNS4_1CILi1EEESB_SB_EEENS1_35KernelTmaWarpSpecializedCooperativeEEENS5_IJNSA_ILi256EEENSA_ILi512EEENSA_ILi32EEEEEEaNS5_IJlSB_lEEEaSJ_NS4_8TiledMMAINS4_8MMA_AtomIJNS4_4SM904GMMA27MMA_64x256x32_S32S8S8_SS_TNEEEENS4_6LayoutINS5_IJNSA_ILi2EEESB_SB_EEENS5_IJSB_NSA_ILi0EEEST_EEEEENS5_IJNS4_10UnderscoreESW_SW_EEEEENS4_13SM90_TMA_LOADENS4_14ComposedLayoutINS4_7SwizzleILi1ELi4ELi3EEENS4_18smem_ptr_flag_bitsILi8EEENSQ_INS5_IJNSA_ILi8EEESH_EEENS5_IJSH_SB_EEEEEEEvNS4_8identityESZ_S19_vS1A_EENS_8epilogue10collective6detail29Sm90TmaWarpSpecializedAdapterINS1D_15DefaultEpilogueIaSJ_SJ_NS1C_6thread17LinearCombinationIaLi1EiiLNS1H_9ScaleType4KindE0ELNS_15FloatRoundStyleE2EaEENS1_15EpilogueDefaultEEEEEvvEEEEvNT_6ParamsE)
        .other          _ZN7cutlass13device_kernelINS_4gemm6kernel13GemmUniversalIN4cute5tupleIJiiiiEEENS1_10collective13CollectiveMmaINS1_34MainloopSm90TmaGmmaWarpSpecializedILi9ENS5_IJNS4_1CILi1EEESB_SB_EEENS1_35KernelTmaWarpSpecializedCooperativeEEENS5_IJNSA_ILi256EEENSA_ILi512EEENSA_ILi32EEEEEEaNS5_IJlSB_lEEEaSJ_NS4_8TiledMMAINS4_8MMA_AtomIJNS4_4SM904GMMA27MMA_64x256x32_S32S8S8_SS_TNEEEENS4_6LayoutINS5_IJNSA_ILi2EEESB_SB_EEENS5_IJSB_NSA_ILi0EEEST_EEEEENS5_IJNS4_10UnderscoreESW_SW_EEEEENS4_13SM90_TMA_LOADENS4_14ComposedLayoutINS4_7SwizzleILi1ELi4ELi3EEENS4_18smem_ptr_flag_bitsILi8EEENSQ_INS5_IJNSA_ILi8EEESH_EEENS5_IJSH_SB_EEEEEEEvNS4_8identityESZ_S19_vS1A_EENS_8epilogue10collective6detail29Sm90TmaWarpSpecializedAdapterINS1D_15DefaultEpilogueIaSJ_SJ_NS1C_6thread17LinearCombinationIaLi1EiiLNS1H_9ScaleType4KindE0ELNS_15FloatRoundStyleE2EaEENS1_15EpilogueDefaultEEEEEvvEEEEvNT_6ParamsE,@"STO_CUDA_ENTRY STV_DEFAULT"
_ZN7cutlass13device_kernelINS_4gemm6kernel13GemmUniversalIN4cute5tupleIJiiiiEEENS1_10collective13CollectiveMmaINS1_34MainloopSm90TmaGmmaWarpSpecializedILi9ENS5_IJNS4_1CILi1EEESB_SB_EEENS1_35KernelTmaWarpSpecializedCooperativeEEENS5_IJNSA_ILi256EEENSA_ILi512EEENSA_ILi32EEEEEEaNS5_IJlSB_lEEEaSJ_NS4_8TiledMMAINS4_8MMA_AtomIJNS4_4SM904GMMA27MMA_64x256x32_S32S8S8_SS_TNEEEENS4_6LayoutINS5_IJNSA_ILi2EEESB_SB_EEENS5_IJSB_NSA_ILi0EEEST_EEEEENS5_IJNS4_10UnderscoreESW_SW_EEEEENS4_13SM90_TMA_LOADENS4_14ComposedLayoutINS4_7SwizzleILi1ELi4ELi3EEENS4_18smem_ptr_flag_bitsILi8EEENSQ_INS5_IJNSA_ILi8EEESH_EEENS5_IJSH_SB_EEEEEEEvNS4_8identityESZ_S19_vS1A_EENS_8epilogue10collective6detail29Sm90TmaWarpSpecializedAdapterINS1D_15DefaultEpilogueIaSJ_SJ_NS1C_6thread17LinearCombinationIaLi1EiiLNS1H_9ScaleType4KindE0ELNS_15FloatRoundStyleE2EaEENS1_15EpilogueDefaultEEEEEvvEEEEvNT_6ParamsE:
[----:B------:R-:W0:Y:S02]  /*0000*/  LDC R1, c[0x0][0x28] ;  /* 0x00000a00ff017b82 */ /* 0x000e240000000800 */
[----:B0-----:R-:W-:Y:S01]  /*0010*/  VIADD R1, R1, 0xfffff688 ;  /* 0xfffff68801017836 */ /* 0x001fe20000000000 */
[----:B------:R-:W0:Y:S01]  /*0020*/  S2R R3, SR_TID.X ;  /* 0x0000000000037919 */ /* 0x000e220000002100 */
[----:B------:R-:W-:Y:S01]  /*0030*/  ELECT P0, URZ, PT ;  /* 0x00000000003f782f */ /* 0x000fe20003800000 */
[----:B------:R-:W-:Y:S01]  /*0040*/  BSSY B0, `(.L_x_0) ;  /* 0x000000f000007945 */ /* 0x000fe20003800000 */
[--C-:B0-----:R-:W-:Y:S02]  /*0050*/  SHF.R.U32.HI R0, RZ, 0x5, R3.reuse ;  /* 0x00000005ff007819 */ /* 0x101fe40000011603 */
[----:B------:R-:W-:-:S03]  /*0060*/  SHF.R.U32.HI R3, RZ, 0x7, R3 ;  /* 0x00000007ff037819 */ /* 0x000fc60000011603 */
[----:B------:R-:W0:Y:S04]  /*0070*/  SHFL.IDX PT, R2, R0, RZ, 0x1f ;  /* 0x00001fff00027589 */ /* 0x000e2800000e0000 */
[----:B------:R1:W2:Y:S01]  /*0080*/  SHFL.IDX PT, R5, R3, RZ, 0x1f ;  /* 0x00001fff03057589 */ /* 0x0002a200000e0000 */
[----:B0-----:R-:W-:-:S13]  /*0090*/  ISETP.NE.OR P0, PT, R2, RZ, !P0 ;  /* 0x000000ff0200720c */ /* 0x001fda0004705670 */
[----:B-12---:R-:W-:Y:S05]  /*00a0*/  @P0 BRA `(.L_x_1) ;  /* 0x0000000000200947 */ /* 0x006fea0003800000 */
[----:B------:R-:W-:Y:S02]  /*00b0*/  ULDC.64 UR4, c[0x0][0x198] ;  /* 0x0000660000047ab9 */ /* 0x000fe40000000a00 */
[----:B------:R-:W-:Y:S02]  /*00c0*/  UIADD3 UR6, UP0, UR4, 0xf0, URZ ;  /* 0x000000f004067890 */ /* 0x000fe4000ff1e03f */
[----:B------:R-:W-:Y:S02]  /*00d0*/  UIADD3 UR4, UP1, UR4, 0x1f0, URZ ;  /* 0x000001f004047890 */ /* 0x000fe4000ff3e03f */
[----:B------:R-:W-:Y:S02]  /*00e0*/  UIADD3.X UR7, URZ, UR5, URZ, UP0, !UPT ;  /* 0x000000053f077290 */ /* 0x000fe400087fe43f */
[----:B------:R-:W-:-:S07]  /*00f0*/  UIADD3.X UR5, URZ, UR5, URZ, UP1, !UPT ;  /* 0x000000053f057290 */ /* 0x000fce0008ffe43f */
[----:B------:R0:W-:Y:S02]  /*0100*/  UTMACCTL.PF [UR6] ;  /* 0x00000000060079b9 */ /* 0x0001e40008040000 */
[----:B------:R0:W-:Y:S02]  /*0110*/  UTMACCTL.PF [UR4] ;  /* 0x00000000040079b9 */ /* 0x0001e40008040000 */
[----:B0-----:R-:W-:Y:S01]  /*0120*/  NOP ;  /* 0x0000000000007918 */ /* 0x001fe20000000000 */
.L_x_1:
[----:B------:R-:W-:Y:S05]  /*0130*/  BSYNC B0 ;  /* 0x0000000000007941 */ /* 0x000fea0003800000 */
.L_x_0:
[----:B------:R-:W0:Y:S02]  /*0140*/  SHFL.IDX PT, R3, R0, RZ, 0x1f ;  /* 0x00001fff00037589 */ /* 0x000e2400000e0000 */
[----:B0-----:R-:W-:-:S13]  /*0150*/  ISETP.NE.AND P0, PT, R3, RZ, PT ;  /* 0x000000ff0300720c */ /* 0x001fda0003f05270 */
[----:B------:R-:W-:Y:S05]  /*0160*/  @P0 BRA `(.L_x_2) ;  /* 0x00000000008c0947 */ /* 0x000fea0003800000 */
[----:B------:R-:W-:Y:S01]  /*0170*/  ELECT P0, URZ, PT ;  /* 0x00000000003f782f */ /* 0x000fe20003800000 */
[----:B------:R-:W-:-:S12]  /*0180*/  BSSY B0, `(.L_x_2) ;  /* 0x0000021000007945 */ /* 0x000fd80003800000 */
[----:B------:R-:W-:Y:S05]  /*0190*/  @!P0 BRA `(.L_x_3) ;  /* 0x00000000007c8947 */ /* 0x000fea0003800000 */
[----:B------:R-:W0:Y:S01]  /*01a0*/  S2UR UR8, SR_CgaCtaId ;  /* 0x00000000000879c3 */ /* 0x000e220000008800 */
[----:B------:R-:W-:Y:S01]  /*01b0*/  UMOV UR4, 0x400 ;  /* 0x0000040000047882 */ /* 0x000fe20000000000 */
[----:B------:R-:W-:Y:S01]  /*01c0*/  UMOV UR5, 0x1 ;  /* 0x0000000100057882 */ /* 0x000fe20000000000 */
[----:B------:R-:W-:Y:S02]  /*01d0*/  UMOV UR6, 0x100 ;  /* 0x0000010000067882 */ /* 0x000fe40000000000 */
[----:B------:R-:W-:-:S04]  /*01e0*/  UIADD3 UR6, -UR6, 0x100000, URZ ;  /* 0x0010000006067890 */ /* 0x000fc8000fffe13f */
[----:B------:R-:W-:Y:S02]  /*01f0*/  USHF.L.U32 UR7, UR6, 0xb, URZ ;  /* 0x0000000b06077899 */ /* 0x000fe4000800063f */
[----:B------:R-:W-:Y:S02]  /*0200*/  USHF.L.U32 UR6, UR6, 0x1, URZ ;  /* 0x0000000106067899 */ /* 0x000fe4000800063f */
[----:B0-----:R-:W-:Y:S02]  /*0210*/  ULEA UR8, UR8, UR4, 0x18 ;  /* 0x0000000408087291 */ /* 0x001fe4000f8ec03f */
[----:B------:R-:W-:-:S04]  /*0220*/  UIADD3 UR4, -UR5, 0x100000, URZ ;  /* 0x0010000005047890 */ /* 0x000fc8000fffe13f */
[----:B------:R-:W-:Y:S02]  /*0230*/  USHF.L.U32 UR5, UR4, 0xb, URZ ;  /* 0x0000000b04057899 */ /* 0x000fe4000800063f */
[----:B------:R-:W-:Y:S01]  /*0240*/  USHF.L.U32 UR4, UR4, 0x1, URZ ;  /* 0x0000000104047899 */ /* 0x000fe2000800063f */
[----:B------:R-:W0:Y:S11]  /*0250*/  FENCE.VIEW.ASYNC.S ;  /* 0x00000000000073c6 */ /* 0x000e360000000000 */
[----:B0-----:R0:W1:Y:S01]  /*0260*/  SYNCS.EXCH.64 URZ, [UR8], UR4 ;  /* 0x00000004083f75b2 */ /* 0x0010620008000100 */
[----:B------:R0:W2:Y:S01]  /*0270*/  SYNCS.EXCH.64 URZ, [UR8+0x48], UR6 ;  /* 0x00004806083f75b2 */ /* 0x0000a20008000100 */
[----:B------:R0:W3:Y:S01]  /*0280*/  SYNCS.EXCH.64 URZ, [UR8+0x8], UR4 ;  /* 0x00000804083f75b2 */ /* 0x0000e20008000100 */
[----:B------:R0:W4:Y:S01]  /*0290*/  SYNCS.EXCH.64 URZ, [UR8+0x50], UR6 ;  /* 0x00005006083f75b2 */ /* 0x0001220008000100 */
[----:B------:R0:W0:Y:S01]  /*02a0*/  SYNCS.EXCH.64 URZ, [UR8+0x10], UR4 ;  /* 0x00001004083f75b2 */ /* 0x0000220008000100 */
        /* <DEDUP_REMOVED lines=13> */
[----:B------:R-:W-:Y:S01]  /*0380*/  NOP ;  /* 0x0000000000007918 */ /* 0x000fe20000000000 */
.L_x_3:
[----:B0-----:R-:W-:Y:S05]  /*0390*/  BSYNC B0 ;  /* 0x0000000000007941 */ /* 0x001fea0003800000 */
.L_x_2:
[----:B------:R-:W0:Y:S01]  /*03a0*/  SHFL.IDX PT, R0, R0, RZ, 0x1f ;  /* 0x00001fff00007589 */ /* 0x000e2200000e0000 */
[----:B------:R-:W5:Y:S01]  /*03b0*/  LDC R3, c[0x0][0x65c] ;  /* 0x00019700ff037b82 */ /* 0x000f620000000800 */
[----:B------:R-:W-:Y:S02]  /*03c0*/  ELECT P0, URZ, PT ;  /* 0x00000000003f782f */ /* 0x000fe40003800000 */
[C---:B------:R-:W-:Y:S01]  /*03d0*/  ISETP.NE.AND P2, PT, R5.reuse, RZ, PT ;  /* 0x000000ff0500720c */ /* 0x040fe20003f45270 */
[----:B------:R-:W1:Y:S01]  /*03e0*/  S2R R6, SR_CTAID.Y ;  /* 0x0000000000067919 */ /* 0x000e620000002600 */
[----:B------:R-:W-:Y:S01]  /*03f0*/  UMOV UR4, 0x20 ;  /* 0x0000002000047882 */ /* 0x000fe20000000000 */
[----:B------:R-:W-:Y:S01]  /*0400*/  VIADD R7, R5, 0xffffffff ;  /* 0xffffffff05077836 */ /* 0x000fe20000000000 */
[----:B------:R-:W-:Y:S01]  /*0410*/  NOP ;  /* 0x0000000000007918 */ /* 0x000fe20000000000 */
[----:B------:R-:W2:Y:S01]  /*0420*/  S2R R4, SR_CTAID.X ;  /* 0x0000000000047919 */ /* 0x000ea20000002500 */
[----:B------:R-:W-:-:S02]  /*0430*/  NOP ;  /* 0x0000000000007918 */ /* 0x000fc40000000000 */
[----:B------:R-:W-:Y:S02]  /*0440*/  ISETP.GE.U32.AND P1, PT, R7, 0x2, PT ;  /* 0x000000020700780c */ /* 0x000fe40003f26070 */
[----:B0-----:R-:W-:Y:S02]  /*0450*/  ISETP.NE.OR P0, PT, R0, RZ, !P0 ;  /* 0x000000ff0000720c */ /* 0x001fe40004705670 */
[----:B-----5:R-:W-:Y:S02]  /*0460*/  ISETP.NE.AND P3, PT, R3, 0x1, PT ;  /* 0x000000010300780c */ /* 0x020fe40003f65270 */
[----:B------:R-:W-:-:S04]  /*0470*/  SHF.R.S32.HI R3, RZ, 0x1f, R2 ;  /* 0x0000001fff037819 */ /* 0x000fc80000011402 */
[----:B------:R-:W-:-:S04]  /*0480*/  LEA.HI R3, R3, R2, RZ, 0x2 ;  /* 0x0000000203037211 */ /* 0x000fc800078f10ff */
[----:B------:R-:W-:Y:S01]  /*0490*/  LOP3.LUT R3, R3, 0xfffffffc, RZ, 0xc0, !PT ;  /* 0xfffffffc03037812 */ /* 0x000fe200078ec0ff */
[----:B------:R-:W-:Y:S01]  /*04a0*/  VOTEU.ALL UP0, P0 ;  /* 0x00000000003f7886 */ /* 0x000fe20000000000 */
[----:B------:R-:W-:Y:S01]  /*04b0*/  VOTEU.ALL UP1, P0 ;  /* 0x00000000003f7886 */ /* 0x000fe20000020000 */
[----:B------:R-:W2:Y:S01]  /*04c0*/  @P3 LDC R9, c[0x0][0x10] ;  /* 0x00000400ff093b82 */ /* 0x000ea20000000800 */
[----:B------:R-:W-:Y:S02]  /*04d0*/  @P3 IMAD.MOV.U32 R13, RZ, RZ, RZ ;  /* 0x000000ffff0d3224 */ /* 0x000fe400078e00ff */
[----:B------:R-:W-:Y:S01]  /*04e0*/  IMAD.IADD R0, R2, 0x1, -R3 ;  /* 0x0000000102007824 */ /* 0x000fe200078e0a03 */
[----:B------:R-:W-:Y:S01]  /*04f0*/  @!UP0 UMOV UR6, 0x400 ;  /* 0x0000040000068882 */ /* 0x000fe20000000000 */
[----:B------:R-:W-:-:S04]  /*0500*/  @!UP0 UIADD3 UR4, -UR4, 0x100000, URZ ;  /* 0x0010000004048890 */ /* 0x000fc8000fffe13f */
[----:B------:R-:W-:Y:S02]  /*0510*/  @!UP0 USHF.L.U32 UR5, UR4, 0xb, URZ ;  /* 0x0000000b04058899 */ /* 0x000fe4000800063f */
[----:B------:R-:W-:Y:S01]  /*0520*/  @!UP0 USHF.L.U32 UR4, UR4, 0x1, URZ ;  /* 0x0000000104048899 */ /* 0x000fe2000800063f */
[----:B-1----:R-:W-:Y:S01]  /*0530*/  @P3 IMAD.MOV.U32 R2, RZ, RZ, R6 ;  /* 0x000000ffff023224 */ /* 0x002fe200078e0006 */
[----:B------:R-:W0:Y:S01]  /*0540*/  @!UP0 S2UR UR7, SR_CgaCtaId ;  /* 0x00000000000789c3 */ /* 0x000e220000008800 */
[----:B------:R-:W-:-:S07]  /*0550*/  @P3 IMAD.MOV.U32 R3, RZ, RZ, RZ ;  /* 0x000000ffff033224 */ /* 0x000fce00078e00ff */
[----:B------:R-:W1:Y:S01]  /*0560*/  @!P3 LDC R11, c[0x0][0xc] ;  /* 0x00000300ff0bbb82 */ /* 0x000e620000000800 */
[----:B--2---:R-:W-:-:S04]  /*0570*/  @P3 IMAD.WIDE.U32 R8, R4, R9, R2 ;  /* 0x0000000904083225 */ /* 0x004fc800078e0002 */
[----:B------:R-:W-:Y:S02]  /*0580*/  @P3 IMAD.MOV.U32 R12, RZ, RZ, R8 ;  /* 0x000000ffff0c3224 */ /* 0x000fe400078e0008 */
[----:B------:R-:W-:Y:S01]  /*0590*/  @P3 IMAD.IADD R18, R9, 0x1, R13 ;  /* 0x0000000109123824 */ /* 0x000fe200078e020d */
[----:B0-----:R-:W-:Y:S01]  /*05a0*/  @!UP0 ULEA UR6, UR7, UR6, 0x18 ;  /* 0x0000000607068291 */ /* 0x001fe2000f8ec03f */
[----:B------:R-:W-:Y:S01]  /*05b0*/  VOTEU.ALL UP0, P0 ;  /* 0x00000000003f7886 */ /* 0x000fe20000000000 */
[----:B------:R-:W-:-:S04]  /*05c0*/  ISETP.NE.AND P0, PT, R0, 0x3, PT ;  /* 0x000000030000780c */ /* 0x000fc80003f05270 */
[----:B------:R-:W-:-:S04]  /*05d0*/  ISETP.EQ.OR P0, PT, R0, RZ, !P0 ;  /* 0x000000ff0000720c */ /* 0x000fc80004702670 */
[----:B------:R-:W-:Y:S01]  /*05e0*/  ISETP.EQ.AND P0, PT, R5, RZ, P0 ;  /* 0x000000ff0500720c */ /* 0x000fe20000702270 */
[----:B------:R-:W-:Y:S01]  /*05f0*/  IMAD.MOV.U32 R5, RZ, RZ, RZ ;  /* 0x000000ffff057224 */ /* 0x000fe200078e00ff */
[----:B------:R-:W0:Y:S02]  /*0600*/  FENCE.VIEW.ASYNC.S ;  /* 0x00000000000073c6 */ /* 0x000e240000000000 */
[----:B0-----:R0:W3:Y:S01]  /*0610*/  @!UP0 SYNCS.EXCH.64 URZ, [UR6+0xa0], UR4 ;  /* 0x0000a004063f85b2 */ /* 0x0010e20008000100 */
[----:B------:R-:W-:Y:S01]  /*0620*/  SEL R19, RZ, 0x1, !P0 ;  /* 0x00000001ff137807 */ /* 0x000fe20004000000 */
[----:B-1----:R-:W-:-:S03]  /*0630*/  @!P3 IMAD.WIDE.U32 R2, R11, R6, R4 ;  /* 0x000000060b02b225 */ /* 0x002fc600078e0004 */
[----:B------:R-:W-:Y:S01]  /*0640*/  SEL R19, R19, 0x2, P1 ;  /* 0x0000000213137807 */ /* 0x000fe20000800000 */
[----:B------:R-:W-:Y:S02]  /*0650*/  @!P3 IMAD.MOV.U32 R12, RZ, RZ, R2 ;  /* 0x000000ffff0cb224 */ /* 0x000fe400078e0002 */
[----:B------:R-:W-:-:S03]  /*0660*/  @!P3 IMAD.MOV.U32 R18, RZ, RZ, R3 ;  /* 0x000000ffff12b224 */ /* 0x000fc600078e0003 */
[----:B------:R0:W-:Y:S04]  /*0670*/  STL [R1+0x604], R12 ;  /* 0x0006040c01007387 */ /* 0x0001e80000100800 */
[----:B------:R0:W-:Y:S01]  /*0680*/  STL [R1+0x600], R18 ;  /* 0x0006001201007387 */ /* 0x0001e20000100800 */
[----:B------:R0:W3:Y:S01]  /*0690*/  @!UP1 SYNCS.EXCH.64 URZ, [UR6+0xa8], UR4 ;  /* 0x0000a804063f95b2 */ /* 0x0000e20008000100 */
[----:B------:R-:W-:Y:S01]  /*06a0*/  NOP ;  /* 0x0000000000007918 */ /* 0x000fe20000000000 */
[----:B---34-:R-:W-:Y:S06]  /*06b0*/  BAR.SYNC.DEFER_BLOCKING 0x0 ;  /* 0x0000000000007b1d */ /* 0x018fec0000010000 */
[----:B------:R-:W-:Y:S05]  /*06c0*/  @!P2 BRA `(.L_x_4) ;  /* 0x0000020400b0a947 */ /* 0x000fea0003800000 */
[----:B------:R-:W-:-:S13]  /*06d0*/  ISETP.GT.U32.AND P0, PT, R7, 0x1, PT ;  /* 0x000000010700780c */ /* 0x000fda0003f04070 */
[----:B0-----:R-:W-:Y:S05]  /*06e0*/  @P0 EXIT ;  /* 0x000000000000094d */ /* 0x001fea0003800000 */
[----:B------:R-:W-:Y:S01]  /*06f0*/  ULDC.64 UR4, c[0x0][0x650] ;  /* 0x0001940000047ab9 */ /* 0x000fe20000000a00 */
[----:B------:R-:W-:Y:S01]  /*0700*/  PRMT R0, RZ, 0x7610, R0 ;  /* 0x00007610ff007816 */ /* 0x000fe20000000000 */
[----:B------:R-:W-:Y:S01]  /*0710*/  IMAD.MOV.U32 R152, RZ, RZ, -0x1 ;  /* 0xffffffffff987424 */ /* 0x000fe200078e00ff */
[----:B------:R-:W-:Y:S01]  /*0720*/  ISETP.GE.U32.AND P0, PT, R12, UR4, PT ;  /* 0x000000040c007c0c */ /* 0x000fe2000bf06070 */
[----:B------:R-:W-:Y:S02]  /*0730*/  IMAD.MOV.U32 R23, RZ, RZ, -0x1 ;  /* 0xffffffffff177424 */ /* 0x000fe400078e00ff */
[----:B------:R-:W-:Y:S01]  /*0740*/  IMAD.MOV.U32 R22, RZ, RZ, -0x1 ;  /* 0xffffffffff167424 */ /* 0x000fe200078e00ff */
[----:B------:R-:W-:-:S13]  /*0750*/  ISETP.GE.U32.AND.EX P0, PT, R18, UR5, PT, P0 ;  /* 0x0000000512007c0c */ /* 0x000fda000bf06100 */
[----:B------:R-:W-:Y:S05]  /*0760*/  @P0 BRA `(.L_x_5) ;  /* 0x0000000400600947 */ /* 0x000fea0003800000 */
[----:B------:R-:W0:Y:S01]  /*0770*/  LDC.64 R14, c[0x0][0x628] ;  /* 0x00018a00ff0e7b82 */ /* 0x000e220000000a00 */
[----:B------:R-:W-:Y:S02]  /*0780*/  IMAD.MOV.U32 R2, RZ, RZ, R12 ;  /* 0x000000ffff027224 */ /* 0x000fe400078e000c */
[----:B------:R-:W-:-:S05]  /*0790*/  IMAD.MOV.U32 R3, RZ, RZ, R18 ;  /* 0x000000ffff037224 */ /* 0x000fca00078e0012 */
[----:B------:R-:W1:Y:S08]  /*07a0*/  LDC R0, c[0x0][0x630] ;  /* 0x00018c00ff007b82 */ /* 0x000e700000000800 */
[----:B------:R-:W2:Y:S01]  /*07b0*/  LDC.64 R16, c[0x0][0x620] ;  /* 0x00018800ff107b82 */ /* 0x000ea20000000a00 */
[----:B0-----:R-:W-:-:S04]  /*07c0*/  ISETP.NE.U32.AND P0, PT, R14, RZ, PT ;  /* 0x000000ff0e00720c */ /* 0x001fc80003f05070 */
[----:B------:R-:W-:-:S13]  /*07d0*/  ISETP.NE.AND.EX P0, PT, R15, RZ, PT, P0 ;  /* 0x000000ff0f00720c */ /* 0x000fda0003f05300 */
[----:B-12---:R-:W-:Y:S05]  /*07e0*/  @!P0 BRA `(.L_x_6) ;  /* 0x0000000000288947 */ /* 0x006fea0003800000 */
[----:B------:R-:W0:Y:S02]  /*07f0*/  LDC R7, c[0x0][0x634] ;  /* 0x00018d00ff077b82 */ /* 0x000e240000000800 */
[----:B0-----:R-:W-:-:S05]  /*0800*/  IADD3 R7, P0, R12, R7, RZ ;  /* 0x000000070c077210 */ /* 0x001fca0007f1e0ff */
[----:B------:R-:W-:-:S04]  /*0810*/  IMAD.X R13, RZ, RZ, R18, P0 ;  /* 0x000000ffff0d7224 */ /* 0x000fc800000e0612 */
[----:B------:R-:W-:-:S04]  /*0820*/  IMAD.WIDE.U32 R2, R13, R14, RZ ;  /* 0x0000000e0d027225 */ /* 0x000fc800078e00ff */
[----:B------:R-:W-:-:S04]  /*0830*/  IMAD.WIDE.U32 R8, P0, R7, R15, R2 ;  /* 0x0000000f07087225 */ /* 0x000fc80007800002 */
[----:B------:R-:W-:-:S04]  /*0840*/  IMAD.WIDE.U32 R2, R7, R14, RZ ;  /* 0x0000000e07027225 */ /* 0x000fc800078e00ff */
[----:B------:R-:W-:Y:S01]  /*0850*/  IMAD.X R11, RZ, RZ, RZ, P0 ;  /* 0x000000ffff0b7224 */ /* 0x000fe200000e06ff */
[----:B------:R-:W-:Y:S01]  /*0860*/  IADD3 RZ, P0, R3, R8, RZ ;  /* 0x0000000803ff7210 */ /* 0x000fe20007f1e0ff */
[----:B------:R-:W-:-:S04]  /*0870*/  IMAD.MOV.U32 R10, RZ, RZ, R9 ;  /* 0x000000ffff0a7224 */ /* 0x000fc800078e0009 */
[----:B------:R-:W-:-:S08]  /*0880*/  IMAD.WIDE.U32.X R2, R13, R15, R10, P0 ;  /* 0x0000000f0d027225 */ /* 0x000fd000000e040a */
.L_x_6:
[-CC-:B------:R-:W-:Y:S01]  /*0890*/  SHF.R.U64 R22, R2, R0.reuse, R3.reuse ;  /* 0x0000000002167219 */ /* 0x180fe20000001203 */
[----:B------:R-:W0:Y:S01]  /*08a0*/  LDC.64 R20, c[0x0][0x640] ;  /* 0x00019000ff147b82 */ /* 0x000e220000000a00 */
[----:B------:R-:W-:Y:S01]  /*08b0*/  SHF.R.U32.HI R2, RZ, R0, R3 ;  /* 0x00000000ff027219 */ /* 0x000fe20000011603 */
[----:B------:R-:W-:Y:S01]  /*08c0*/  ULDC UR4, c[0x0][0x150] ;  /* 0x0000540000047ab9 */ /* 0x000fe20000000800 */
[----:B------:R-:W-:Y:S01]  /*08d0*/  I2FP.F32.U32 R0, R4 ;  /* 0x0000000400007245 */ /* 0x000fe20000201000 */
[----:B------:R-:W-:Y:S01]  /*08e0*/  IMAD.MOV.U32 R3, RZ, RZ, R18 ;  /* 0x000000ffff037224 */ /* 0x000fe200078e0012 */
[----:B------:R-:W-:-:S03]  /*08f0*/  IADD3 R7, P0, RZ, -R22, RZ ;  /* 0x80000016ff077210 */ /* 0x000fc60007f1e0ff */
[----:B------:R-:W1:Y:S01]  /*0900*/  LDC R10, c[0x0][0x618] ;  /* 0x00018600ff0a7b82 */ /* 0x000e620000000800 */
[----:B------:R-:W-:Y:S01]  /*0910*/  FMUL R0, R0, UR4 ;  /* 0x0000000400007c20 */ /* 0x000fe20008400000 */
[----:B------:R-:W-:Y:S01]  /*0920*/  IMAD.X R9, RZ, RZ, ~R2, P0 ;  /* 0x000000ffff097224 */ /* 0x000fe200000e0e02 */
[----:B------:R-:W-:Y:S01]  /*0930*/  ULDC UR4, c[0x0][0x154] ;  /* 0x0000550000047ab9 */ /* 0x000fe20000000800 */
[----:B------:R-:W-:Y:S02]  /*0940*/  IMAD.MOV.U32 R2, RZ, RZ, R12 ;  /* 0x000000ffff027224 */ /* 0x000fe400078e000c */
[-C--:B------:R-:W-:Y:S01]  /*0950*/  IMAD R8, R9, R16.reuse, RZ ;  /* 0x0000001009087224 */ /* 0x080fe200078e02ff */
[----:B------:R-:W2:Y:S01]  /*0960*/  F2I.U32.TRUNC.NTZ R0, R0 ;  /* 0x0000000000007305 */ /* 0x000ea2000020f000 */
[----:B------:R-:W3:Y:S01]  /*0970*/  LDC R5, c[0x0][0x144] ;  /* 0x00005100ff057b82 */ /* 0x000ee20000000800 */
[----:B------:R-:W-:-:S04]  /*0980*/  IMAD.WIDE.U32 R2, R7, R16, R2 ;  /* 0x0000001007027225 */ /* 0x000fc800078e0002 */
[----:B------:R-:W-:Y:S02]  /*0990*/  IMAD R7, R7, R17, R8 ;  /* 0x0000001107077224 */ /* 0x000fe400078e0208 */
[----:B------:R-:W-:Y:S01]  /*09a0*/  IMAD.MOV.U32 R8, RZ, RZ, 0x1 ;  /* 0x00000001ff087424 */ /* 0x000fe200078e00ff */
[----:B------:R-:W4:Y:S01]  /*09b0*/  LDC R14, c[0x0][0x608] ;  /* 0x00018200ff0e7b82 */ /* 0x000f220000000800 */
[----:B------:R-:W-:Y:S01]  /*09c0*/  IMAD.IADD R7, R3, 0x1, R7 ;  /* 0x0000000103077824 */ /* 0x000fe200078e0207 */
[----:B0-----:R-:W-:Y:S01]  /*09d0*/  ISETP.NE.U32.AND P0, PT, R20, RZ, PT ;  /* 0x000000ff1400720c */ /* 0x001fe20003f05070 */
[----:B--2---:R-:W-:-:S03]  /*09e0*/  IMAD.MOV R3, RZ, RZ, -R0 ;  /* 0x000000ffff037224 */ /* 0x004fc600078e0a00 */
[----:B------:R-:W-:Y:S02]  /*09f0*/  ISETP.NE.AND.EX P0, PT, R21, RZ, PT, P0 ;  /* 0x000000ff1500720c */ /* 0x000fe40003f05300 */
[----:B------:R-:W0:Y:S01]  /*0a00*/  LDC R9, c[0x0][0x658] ;  /* 0x00019600ff097b82 */ /* 0x000e220000000800 */
[--C-:B-1----:R-:W-:Y:S02]  /*0a10*/  SHF.R.U64 R12, R2, R10, R7.reuse ;  /* 0x0000000a020c7219 */ /* 0x102fe40000001207 */
[----:B------:R-:W-:Y:S02]  /*0a20*/  I2FP.F32.U32 R2, R6 ;  /* 0x0000000600027245 */ /* 0x000fe40000201000 */
[----:B------:R-:W-:-:S03]  /*0a30*/  SHF.R.U32.HI R7, RZ, R10, R7 ;  /* 0x0000000aff077219 */ /* 0x000fc60000011607 */
[----:B------:R-:W1:Y:S01]  /*0a40*/  LDC R13, c[0x0][0x148] ;  /* 0x00005200ff0d7b82 */ /* 0x000e620000000800 */
[----:B---3--:R-:W-:Y:S02]  /*0a50*/  IMAD R0, R5, R3, R4 ;  /* 0x0000000305007224 */ /* 0x008fe400078e0204 */
[----:B------:R-:W-:Y:S01]  /*0a60*/  FMUL R3, R2, UR4 ;  /* 0x0000000402037c20 */ /* 0x000fe20008400000 */
[----:B------:R-:W-:-:S03]  /*0a70*/  IMAD.MOV.U32 R2, RZ, RZ, -0x1 ;  /* 0xffffffffff027424 */ /* 0x000fc600078e00ff */
[----:B------:R2:W3:Y:S01]  /*0a80*/  F2I.U32.TRUNC.NTZ R11, R3 ;  /* 0x00000003000b7305 */ /* 0x0004e2000020f000 */
[----:B------:R-:W1:Y:S01]  /*0a90*/  LDC R17, c[0x0][0x600] ;  /* 0x00018000ff117b82 */ /* 0x000e620000000800 */
[-CC-:B----4-:R-:W-:Y:S02]  /*0aa0*/  SHF.R.U64 R25, R12, R14.reuse, R7.reuse ;  /* 0x0000000e0c197219 */ /* 0x190fe40000001207 */
[----:B------:R-:W-:-:S05]  /*0ab0*/  SHF.R.U32.HI R4, RZ, R14, R7 ;  /* 0x0000000eff047219 */ /* 0x000fca0000011607 */
[----:B------:R-:W4:Y:S01]  /*0ac0*/  LDC R16, c[0x0][0x648] ;  /* 0x00019200ff107b82 */ /* 0x000f220000000800 */
[-CC-:B0-----:R-:W-:Y:S02]  /*0ad0*/  SHF.R.U64 R14, R25, R9.reuse, R4.reuse ;  /* 0x00000009190e7219 */ /* 0x181fe40000001204 */
[-C--:B------:R-:W-:Y:S02]  /*0ae0*/  SHF.L.U32 R2, R2, R9.reuse, RZ ;  /* 0x0000000902027219 */ /* 0x080fe400000006ff */
[-C--:B------:R-:W-:Y:S02]  /*0af0*/  SHF.R.U32.HI R4, RZ, R9.reuse, R4 ;  /* 0x00000009ff047219 */ /* 0x080fe40000011604 */
[----:B------:R-:W-:Y:S01]  /*0b00*/  LOP3.LUT R10, RZ, R2, RZ, 0x33, !PT ;  /* 0x00000002ff0a7212 */ /* 0x000fe200078e33ff */
[----:B------:R-:W0:Y:S01]  /*0b10*/  LDC R23, c[0x0][0x638] ;  /* 0x00018e00ff177b82 */ /* 0x000e220000000800 */
[----:B------:R-:W-:Y:S01]  /*0b20*/  SHF.L.U32 R7, R8, R9, RZ ;  /* 0x0000000908077219 */ /* 0x000fe200000006ff */
[----:B------:R-:W-:-:S02]  /*0b30*/  IMAD.MOV.U32 R2, RZ, RZ, R14 ;  /* 0x000000ffff027224 */ /* 0x000fc400078e000e */
[----:B--2---:R-:W-:-:S04]  /*0b40*/  IMAD.MOV.U32 R3, RZ, RZ, R4 ;  /* 0x000000ffff037224 */ /* 0x004fc800078e0004 */
[----:B------:R-:W2:Y:S01]  /*0b50*/  LDC R152, c[0x0][0x610] ;  /* 0x00018400ff987b82 */ /* 0x000ea20000000800 */
[----:B---3--:R-:W-:Y:S05]  /*0b60*/  @!P0 BRA `(.L_x_7) ;  /* 0x0000000000288947 */ /* 0x008fea0003800000 */
[----:B------:R-:W3:Y:S02]  /*0b70*/  LDC R9, c[0x0][0x64c] ;  /* 0x00019300ff097b82 */ /* 0x000ee40000000800 */
[----:B---3--:R-:W-:-:S05]  /*0b80*/  IADD3 R9, P0, R14, R9, RZ ;  /* 0x000000090e097210 */ /* 0x008fca0007f1e0ff */
        /* <DEDUP_REMOVED lines=8> */
.L_x_7:
[----:B----4-:R-:W-:Y:S01]  /*0c10*/  SHF.R.U64 R2, R2, R16, R3 ;  /* 0x0000001002027219 */ /* 0x010fe20000001203 */
[----:B-1----:R-:W-:Y:S01]  /*0c20*/  VIADD R3, R17, 0xffffffff ;  /* 0xffffffff11037836 */ /* 0x002fe20000000000 */
[----:B------:R-:W-:Y:S01]  /*0c30*/  LOP3.LUT R10, R25, R10, RZ, 0xc0, !PT ;  /* 0x0000000a190a7212 */ /* 0x000fe200078ec0ff */
[----:B------:R-:W-:Y:S02]  /*0c40*/  IMAD.MOV R11, RZ, RZ, -R11 ;  /* 0x000000ffff0b7224 */ /* 0x000fe400078e0a0b */
[----:B------:R-:W-:Y:S01]  /*0c50*/  IMAD.MOV R4, RZ, RZ, -R2 ;  /* 0x000000ffff047224 */ /* 0x000fe200078e0a02 */
[----:B------:R-:W-:Y:S01]  /*0c60*/  LOP3.LUT R3, R12, R3, RZ, 0xc0, !PT ;  /* 0x000000030c037212 */ /* 0x000fe200078ec0ff */
[----:B------:R-:W-:Y:S02]  /*0c70*/  IMAD R7, R7, R2, R10 ;  /* 0x0000000207077224 */ /* 0x000fe400078e020a */
[----:B------:R-:W-:Y:S02]  /*0c80*/  @P3 IMAD R0, R13, R11, R6 ;  /* 0x0000000b0d003224 */ /* 0x000fe400078e0206 */
[----:B0-----:R-:W-:-:S02]  /*0c90*/  IMAD R2, R4, R23, R14 ;  /* 0x0000001704027224 */ /* 0x001fc400078e020e */
[----:B--2---:R-:W-:Y:S02]  /*0ca0*/  IMAD R152, R7, R152, R0 ;  /* 0x0000009807987224 */ /* 0x004fe400078e0200 */
[----:B------:R-:W-:Y:S02]  /*0cb0*/  IMAD R3, R2, R17, R3 ;  /* 0x0000001102037224 */ /* 0x000fe400078e0203 */
[----:B------:R-:W-:-:S03]  /*0cc0*/  IMAD.MOV.U32 R0, RZ, RZ, 0x1 ;  /* 0x00000001ff007424 */ /* 0x000fc600078e00ff */
[----:B------:R-:W-:Y:S02]  /*0cd0*/  SEL R23, R3, R152, !P3 ;  /* 0x0000009803177207 */ /* 0x000fe40005800000 */
[----:B------:R-:W-:-:S07]  /*0ce0*/  SEL R152, R152, R3, !P3 ;  /* 0x0000000398987207 */ /* 0x000fce0005800000 */
.L_x_5:
[----:B------:R-:W-:-:S08]  /*0cf0*/  NOP ;  /* 0x0000000000007918 */ /* 0x000fd00000000000 */
[----:B------:R-:W0:Y:S02]  /*0d00*/  USETMAXREG.TRY_ALLOC.CTAPOOL UP0, 0xf0 ;  /* 0x000000f0000079c8 */ /* 0x000e240008000600 */
[----:B0-----:R-:W-:-:S13]  /*0d10*/  PLOP3.LUT P0, PT, PT, PT, UP0, 0x80, 0x0 ;  /* 0x000000000000781c */ /* 0x001fda0003f0f008 */
[----:B------:R-:W-:Y:S05]  /*0d20*/  @!P0 BRA `(.L_x_5) ;  /* 0xfffffffc00f08947 */ /* 0x000fea000383ffff */
[----:B------:R-:W-:Y:S01]  /*0d30*/  ULDC.64 UR4, c[0x0][0x598] ;  /* 0x0001660000047ab9 */ /* 0x000fe20000000a00 */
[----:B------:R-:W-:Y:S01]  /*0d40*/  ULDC.64 UR36, c[0x0][0x208] ;  /* 0x0000820000247ab9 */ /* 0x000fe20000000a00 */
[----:B------:R-:W-:-:S04]  /*0d50*/  ISETP.NE.U32.AND P0, PT, RZ, UR4, PT ;  /* 0x00000004ff007c0c */ /* 0x000fc8000bf05070 */
[----:B------:R-:W-:-:S13]  /*0d60*/  ISETP.NE.AND.EX P0, PT, RZ, UR5, PT, P0 ;  /* 0x00000005ff007c0c */ /* 0x000fda000bf05300 */
[----:B------:R-:W-:Y:S05]  /*0d70*/  @!P0 BRA `(.L_x_8) ;  /* 0x00000000001c8947 */ /* 0x000fea0003800000 */
[----:B------:R-:W0:Y:S02]  /*0d80*/  LDC.64 R2, c[0x0][0x598] ;  /* 0x00016600ff027b82 */ /* 0x000e240000000a00 */
[----:B0-----:R-:W2:Y:S02]  /*0d90*/  LDG.E.64 R2, desc[UR36][R2.64] ;  /* 0x0000002402027981 */ /* 0x001ea4000c1e1b00 */
[----:B--2---:R-:W-:-:S04]  /*0da0*/  ISETP.NE.U32.AND P0, PT, R2, RZ, PT ;  /* 0x000000ff0200720c */ /* 0x004fc80003f05070 */
[----:B------:R-:W-:-:S13]  /*0db0*/  ISETP.NE.AND.EX P0, PT, R3, RZ, PT, P0 ;  /* 0x000000ff0300720c */ /* 0x000fda0003f05300 */
[----:B------:R-:W-:Y:S05]  /*0dc0*/  @!P0 BRA `(.L_x_8) ;  /* 0x0000000000088947 */ /* 0x000fea0003800000 */
[----:B------:R0:W5:Y:S01]  /*0dd0*/  LD.E R17, desc[UR36][R2.64] ;  /* 0x0000002402117980 */ /* 0x000162000c101900 */
[----:B------:R-:W-:Y:S05]  /*0de0*/  BRA `(.L_x_9) ;  /* 0x0000000000247947 */ /* 0x000fea0003800000 */
.L_x_8:
[----:B------:R-:W-:Y:S02]  /*0df0*/  ULDC.64 UR4, c[0x0][0x588] ;  /* 0x0001620000047ab9 */ /* 0x000fe40000000a00 */
[----:B------:R-:W-:-:S04]  /*0e00*/  ISETP.NE.U32.AND P0, PT, RZ, UR4, PT ;  /* 0x00000004ff007c0c */ /* 0x000fc8000bf05070 */
[----:B------:R-:W-:-:S13]  /*0e10*/  ISETP.NE.AND.EX P0, PT, RZ, UR5, PT, P0 ;  /* 0x00000005ff007c0c */ /* 0x000fda000bf05300 */
[----:B------:R-:W-:Y:S05]  /*0e20*/  @!P0 BRA `(.L_x_10) ;  /* 0x00000000000c8947 */ /* 0x000fea0003800000 */
[----:B------:R-:W0:Y:S02]  /*0e30*/  LDC.64 R2, c[0x0][0x588] ;  /* 0x00016200ff027b82 */ /* 0x000e240000000a00 */
[----:B0-----:R1:W5:Y:S01]  /*0e40*/  LDG.E R17, desc[UR36][R2.64] ;  /* 0x0000002402117981 */ /* 0x001362000c1e1900 */
[----:B------:R-:W-:Y:S05]  /*0e50*/  BRA `(.L_x_9) ;  /* 0x0000000000087947 */ /* 0x000fea0003800000 */
.L_x_10:
[----:B------:R-:W-:Y:S02]  /*0e60*/  ULDC UR4, c[0x0][0x580] ;  /* 0x0001600000047ab9 */ /* 0x000fe40000000800 */
[----:B------:R-:W-:-:S07]  /*0e70*/  IMAD.U32 R17, RZ, RZ, UR4 ;  /* 0x00000004ff117e24 */ /* 0x000fce000f8e00ff */
.L_x_9:
[----:B------:R-:W-:Y:S02]  /*0e80*/  ULDC.64 UR4, c[0x0][0x5a0] ;  /* 0x0001680000047ab9 */ /* 0x000fe40000000a00 */
[----:B------:R-:W-:-:S04]  /*0e90*/  ISETP.NE.U32.AND P0, PT, RZ, UR4, PT ;  /* 0x00000004ff007c0c */ /* 0x000fc8000bf05070 */
[----:B------:R-:W-:-:S13]  /*0ea0*/  ISETP.NE.AND.EX P0, PT, RZ, UR5, PT, P0 ;  /* 0x00000005ff007c0c */ /* 0x000fda000bf05300 */
[----:B------:R-:W-:Y:S05]  /*0eb0*/  @!P0 BRA `(.L_x_11) ;  /* 0x00000000001c8947 */ /* 0x000fea0003800000 */
[----:B01----:R-:W0:Y:S02]  /*0ec0*/  LDC.64 R2, c[0x0][0x5a0] ;  /* 0x00016800ff027b82 */ /* 0x003e240000000a00 */
[----:B0-----:R-:W2:Y:S02]  /*0ed0*/  LDG.E.64 R2, desc[UR36][R2.64] ;  /* 0x0000002402027981 */ /* 0x001ea4000c1e1b00 */
[----:B--2---:R-:W-:-:S04]  /*0ee0*/  ISETP.NE.U32.AND P0, PT, R2, RZ, PT ;  /* 0x000000ff0200720c */ /* 0x004fc80003f05070 */
[----:B------:R-:W-:-:S13]  /*0ef0*/  ISETP.NE.AND.EX P0, PT, R3, RZ, PT, P0 ;  /* 0x000000ff0300720c */ /* 0x000fda0003f05300 */
[----:B------:R-:W-:Y:S05]  /*0f00*/  @!P0 BRA `(.L_x_11) ;  /* 0x0000000000088947 */ /* 0x000fea0003800000 */
[----:B------:R0:W5:Y:S01]  /*0f10*/  LD.E R18, desc[UR36][R2.64] ;  /* 0x0000002402127980 */ /* 0x000162000c101900 */
[----:B------:R-:W-:Y:S05]  /*0f20*/  BRA `(.L_x_12) ;  /* 0x0000000000247947 */ /* 0x000fea0003800000 */
.L_x_11:
[----:B------:R-:W-:Y:S02]  /*0f30*/  ULDC.64 UR4, c[0x0][0x590] ;  /* 0x0001640000047ab9 */ /* 0x000fe40000000a00 */
[----:B------:R-:W-:-:S04]  /*0f40*/  ISETP.NE.U32.AND P0, PT, RZ, UR4, PT ;  /* 0x00000004ff007c0c */ /* 0x000fc8000bf05070 */
[----:B------:R-:W-:-:S13]  /*0f50*/  ISETP.NE.AND.EX P0, PT, RZ, UR5, PT, P0 ;  /* 0x00000005ff007c0c */ /* 0x000fda000bf05300 */
[----:B------:R-:W-:Y:S05]  /*0f60*/  @!P0 BRA `(.L_x_13) ;  /* 0x00000000000c8947 */ /* 0x000fea0003800000 */
[----:B01----:R-:W0:Y:S02]  /*0f70*/  LDC.64 R2, c[0x0][0x590] ;  /* 0x00016400ff027b82 */ /* 0x003e240000000a00 */
[----:B0-----:R1:W5:Y:S01]  /*0f80*/  LDG.E R18, desc[UR36][R2.64] ;  /* 0x0000002402127981 */ /* 0x001362000c1e1900 */
[----:B------:R-:W-:Y:S05]  /*0f90*/  BRA `(.L_x_12) ;  /* 0x0000000000087947 */ /* 0x000fea0003800000 */
.L_x_13:
[----:B------:R-:W-:Y:S02]  /*0fa0*/  ULDC UR4, c[0x0][0x584] ;  /* 0x0001610000047ab9 */ /* 0x000fe40000000800 */
[----:B------:R-:W-:-:S07]  /*0fb0*/  IMAD.U32 R18, RZ, RZ, UR4 ;  /* 0x00000004ff127e24 */ /* 0x000fce000f8e00ff */
.L_x_12:
[----:B------:R-:W-:-:S13]  /*0fc0*/  LOP3.LUT P0, RZ, R0, 0xff, RZ, 0xc0, !PT ;  /* 0x000000ff00ff7812 */ /* 0x000fda000780c0ff */
[----:B------:R-:W-:Y:S05]  /*0fd0*/  @!P0 EXIT ;  /* 0x000000000000894d */ /* 0x000fea0003800000 */
[----:B------:R-:W-:Y:S01]  /*0fe0*/  ULDC UR4, c[0x0][0x28c] ;  /* 0x0000a30000047ab9 */ /* 0x000fe20000000800 */
[----:B------:R-:W-:Y:S01]  /*0ff0*/  UMOV UR38, URZ ;  /* 0x0000003f00267c82 */ /* 0x000fe20008000000 */
[----:B------:R-:W-:Y:S01]  /*1000*/  UIADD3 UR4, UR4, 0x1f, URZ ;  /* 0x0000001f04047890 */ /* 0x000fe2000fffe03f */
[----:B------:R-:W-:-:S03]  /*1010*/  UMOV UR39, URZ ;  /* 0x0000003f00277c82 */ /* 0x000fc60008000000 */
[----:B------:R-:W-:-:S04]  /*1020*/  USHF.R.S32.HI UR5, URZ, 0x1f, UR4 ;  /* 0x0000001f3f057899 */ /* 0x000fc80008011404 */
[----:B------:R-:W-:-:S04]  /*1030*/  ULEA.HI UR5, UR5, UR4, URZ, 0x5 ;  /* 0x0000000405057291 */ /* 0x000fc8000f8f283f */
[----:B------:R-:W-:-:S12]  /*1040*/  USHF.R.S32.HI UR40, URZ, 0x5, UR5 ;  /* 0x000000053f287899 */ /* 0x000fd80008011405 */
.L_x_1059:
[----:B--2---:R-:W2:Y:S01]  /*1050*/  S2R R0, SR_TID.X ;  /* 0x0000000000007919 */ /* 0x004ea20000002100 */
[----:B------:R-:W3:Y:S01]  /*1060*/  S2UR UR7, SR_CgaCtaId ;  /* 0x00000000000779c3 */ /* 0x000ee20000008800 */
[----:B------:R-:W-:Y:S02]  /*1070*/  UMOV UR6, 0x400 ;  /* 0x0000040000067882 */ /* 0x000fe40000000000 */
[----:B---3--:R-:W-:Y:S01]  /*1080*/  ULEA UR6, UR7, UR6, 0x18 ;  /* 0x0000000607067291 */ /* 0x008fe2000f8ec03f */
[----:B--2---:R-:W-:-:S04]  /*1090*/  LOP3.LUT R0, R0, 0x80, RZ, 0xc0, !PT ;  /* 0x0000008000007812 */ /* 0x004fc800078ec0ff */
[----:B------:R-:W-:-:S06]  /*10a0*/  SHF.R.U32.HI R0, RZ, 0x7, R0 ;  /* 0x00000007ff007819 */ /* 0x000fcc0000011600 */
[----:B------:R-:W2:Y:S02]  /*10b0*/  SHFL.IDX PT, R0, R0, RZ, 0x1f ;  /* 0x00001fff00007589 */ /* 0x000ea400000e0000 */
[----:B--2---:R-:W-:-:S13]  /*10c0*/  R2UR UR4, R0 ;  /* 0x00000000000472ca */ /* 0x004fda00000e0000 */
[----:B------:R-:W-:-:S04]  /*10d0*/  ULEA.HI UR5, UR4, UR4, URZ, 0x1 ;  /* 0x0000000404057291 */ /* 0x000fc8000f8f083f */
[----:B------:R-:W-:-:S04]  /*10e0*/  ULOP3.LUT UR5, UR5, 0x1ffffe, URZ, 0xc0, !UPT ;  /* 0x001ffffe05057892 */ /* 0x000fc8000f8ec03f */
[----:B------:R-:W-:-:S03]  /*10f0*/  UIADD3 UR5, UR4, -UR5, URZ ;  /* 0x8000000504057290 */ /* 0x000fc6000fffe03f */
[----:B------:R-:W-:Y:S01]  /*1100*/  ULDC UR4, c[0x0][0x28c] ;  /* 0x0000a30000047ab9 */ /* 0x000fe20000000800 */
[----:B------:R-:W-:Y:S01]  /*1110*/  ULEA UR5, UR5, UR6, 0xb ;  /* 0x0000000605057291 */ /* 0x000fe2000f8e583f */
[----:B------:R-:W-:-:S03]  /*1120*/  ISETP.LT.AND P0, PT, RZ, UR4, PT ;  /* 0x00000004ff007c0c */ /* 0x000fc6000bf01270 */
[----:B------:R-:W-:-:S04]  /*1130*/  UIADD3 UR5, UR5, 0x180, URZ ;  /* 0x0000018005057890 */ /* 0x000fc8000fffe03f */
[----:B------:R-:W-:-:S04]  /*1140*/  USHF.R.U32.HI UR5, URZ, 0x4, UR5 ;  /* 0x000000043f057899 */ /* 0x000fc80008011605 */
[----:B------:R-:W-:-:S04]  /*1150*/  ULOP3.LUT UR5, UR5, 0x3fff, URZ, 0xc0, !UPT ;  /* 0x00003fff05057892 */ /* 0x000fc8000f8ec03f */
[----:B------:R-:W-:Y:S01]  /*1160*/  ULOP3.LUT UR41, UR5, 0x10000, URZ, 0xfc, !UPT ;  /* 0x0001000005297892 */ /* 0x000fe2000f8efc3f */
[----:B-1----:R-:W-:Y:S11]  /*1170*/  @P0 BRA `(.L_x_14) ;  /* 0x0000000000400947 */ /* 0x002ff60003800000 */
[----:B------:R-:W-:Y:S01]  /*1180*/  MOV R0, 0x0 ;  /* 0x0000000000007802 */ /* 0x000fe20000000f00 */
[----:B------:R-:W-:Y:S01]  /*1190*/  ULDC.64 UR4, c[0x4][0x68] ;  /* 0x01001a0000047ab9 */ /* 0x000fe20000000a00 */
[----:B------:R-:W-:Y:S01]  /*11a0*/  ULDC.64 UR6, c[0x4][0x8] ;  /* 0x0100020000067ab9 */ /* 0x000fe20000000a00 */
[----:B------:R-:W-:Y:S01]  /*11b0*/  IMAD.U32 R4, RZ, RZ, UR4 ;  /* 0x00000004ff047e24 */ /* 0x000fe2000f8e00ff */
[----:B01----:R0:W1:Y:S01]  /*11c0*/  LDC.64 R2, c[0x4][R0] ;  /* 0x0100000000027b82 */ /* 0x0030620000000a00 */
[----:B------:R-:W-:Y:S01]  /*11d0*/  IMAD.U32 R5, RZ, RZ, UR5 ;  /* 0x00000005ff057e24 */ /* 0x000fe2000f8e00ff */
[----:B------:R-:W-:Y:S01]  /*11e0*/  ULDC.64 UR4, c[0x4][0x70] ;  /* 0x01001c0000047ab9 */ /* 0x000fe20000000a00 */
[----:B------:R-:W-:Y:S02]  /*11f0*/  IMAD.U32 R10, RZ, RZ, UR6 ;  /* 0x00000006ff0a7e24 */ /* 0x000fe4000f8e00ff */
[----:B------:R-:W-:Y:S02]  /*1200*/  IMAD.U32 R6, RZ, RZ, UR4 ;  /* 0x00000004ff067e24 */ /* 0x000fe4000f8e00ff */
[----:B------:R-:W-:-:S02]  /*1210*/  IMAD.U32 R7, RZ, RZ, UR5 ;  /* 0x00000005ff077e24 */ /* 0x000fc4000f8e00ff */
[----:B------:R-:W-:Y:S02]  /*1220*/  IMAD.U32 R11, RZ, RZ, UR7 ;  /* 0x00000007ff0b7e24 */ /* 0x000fe4000f8e00ff */
[----:B------:R-:W-:Y:S02]  /*1230*/  IMAD.MOV.U32 R8, RZ, RZ, 0x1e1 ;  /* 0x000001e1ff087424 */ /* 0x000fe400078e00ff */
[----:B------:R-:W-:Y:S02]  /*1240*/  IMAD.MOV.U32 R12, RZ, RZ, 0x1 ;  /* 0x00000001ff0c7424 */ /* 0x000fe400078e00ff */
[----:B0-----:R-:W-:-:S07]  /*1250*/  IMAD.MOV.U32 R13, RZ, RZ, RZ ;  /* 0x000000ffff0d7224 */ /* 0x001fce00078e00ff */
[----:B------:R-:W-:-:S07]  /*1260*/  LEPC R20, `(.L_x_14) ;  /* 0x000000001014794e */ /* 0x000fce0000000000 */
[----:B-1---5:R-:W-:Y:S05]  /*1270*/  CALL.ABS.NOINC R2 ;  /* 0x0000000002007343 */ /* 0x022fea0003c00000 */
.L_x_14:
[----:B------:R-:W-:-:S04]  /*1280*/  LOP3.LUT R0, R19, 0x1, RZ, 0xfc, !PT ;  /* 0x0000000113007812 */ /* 0x000fc800078efcff */
[----:B------:R-:W-:-:S13]  /*1290*/  ISETP.NE.AND P0, PT, R0, 0x3, PT ;  /* 0x000000030000780c */ /* 0x000fda0003f05270 */
[----:B------:R-:W-:Y:S05]  /*12a0*/  @!P0 BRA `(.L_x_15) ;  /* 0x0000000000048947 */ /* 0x000fea0003800000 */
[----:B------:R-:W-:Y:S01]  /*12b0*/  BPT.TRAP 0x1 ;  /* 0x000000040000795c */ /* 0x000fe20000300000 */
.L_x_15:
[----:B------:R-:W2:Y:S01]  /*12c0*/  S2UR UR5, SR_CgaCtaId ;  /* 0x00000000000579c3 */ /* 0x000ea20000008800 */
[----:B------:R-:W-:Y:S01]  /*12d0*/  UMOV UR4, 0x400 ;  /* 0x0000040000047882 */ /* 0x000fe20000000000 */
[----:B01----:R-:W-:Y:S02]  /*12e0*/  IMAD.U32 R2, RZ, RZ, UR38 ;  /* 0x00000026ff027e24 */ /* 0x003fe4000f8e00ff */
[----:B------:R-:W-:-:S03]  /*12f0*/  IMAD.U32 R3, RZ, RZ, UR39 ;  /* 0x00000027ff037e24 */ /* 0x000fc6000f8e00ff */
[----:B------:R-:W-:Y:S01]  /*1300*/  SHF.L.U32 R2, R2, 0x1f, RZ ;  /* 0x0000001f02027819 */ /* 0x000fe200000006ff */
[----:B--2---:R-:W-:-:S06]  /*1310*/  ULEA UR4, UR5, UR4, 0x18 ;  /* 0x0000000405047291 */ /* 0x004fcc000f8ec03f */
[----:B------:R-:W-:-:S04]  /*1320*/  IMAD.U32 R0, RZ, RZ, UR4 ;  /* 0x00000004ff007e24 */ /* 0x000fc8000f8e00ff */
[----:B------:R-:W-:-:S04]  /*1330*/  IMAD R3, R3, 0x8, R0 ;  /* 0x0000000803037824 */ /* 0x000fc800078e0200 */
[----:B------:R0:W1:Y:S01]  /*1340*/  SYNCS.PHASECHK.TRANS64.TRYWAIT P1, [R3+URZ], R2 ;  /* 0x00000002030075a7 */ /* 0x000062000802017f */
[----:B------:R-:W-:Y:S05]  /*1350*/  @!P0 BRA `(.L_x_16) ;  /* 0x0000000000048947 */ /* 0x000fea0003800000 */
[----:B------:R-:W-:Y:S01]  /*1360*/  BPT.TRAP 0x1 ;  /* 0x000000040000795c */ /* 0x000fe20000300000 */
.L_x_16:
[----:B-1----:R-:W-:Y:S05]  /*1370*/  @P1 BRA `(.L_x_17) ;  /* 0x0000000000081947 */ /* 0x002fea0003800000 */
[----:B------:R-:W1:Y:S02]  /*1380*/  SYNCS.PHASECHK.TRANS64.TRYWAIT P1, [R3+URZ], R2 ;  /* 0x00000002030075a7 */ /* 0x000e64000802017f */
[----:B-1----:R-:W-:Y:S05]  /*1390*/  @!P1 BRA `(.L_x_18) ;  /* 0x0000021000f09947 */ /* 0x002fea0003800000 */
.L_x_17:
[----:B------:R-:W-:-:S04]  /*13a0*/  UISETP.LT.AND UP0, UPT, UR40, 0x1, UPT ;  /* 0x000000012800788c */ /* 0x000fc8000bf01270 */
[----:B------:R-:W-:-:S06]  /*13b0*/  USEL UR4, UR40, 0x1, UP0 ;  /* 0x0000000128047887 */ /* 0x000fcc0008000000 */
[----:B------:R-:W-:Y:S01]  /*13c0*/  IMAD.U32 R4, RZ, RZ, UR4 ;  /* 0x00000004ff047e24 */ /* 0x000fe2000f8e00ff */
[----:B------:R-:W-:Y:S05]  /*13d0*/  WARPSYNC.ALL ;  /* 0x0000000000007948 */ /* 0x000fea0003800000 */
[----:B------:R-:W-:-:S04]  /*13e0*/  IADD3 R4, -R4, UR40, RZ ;  /* 0x0000002804047c10 */ /* 0x000fc8000fffe1ff */
[----:B------:R-:W-:Y:S02]  /*13f0*/  ISETP.GE.AND P1, PT, R4, 0x1, PT ;  /* 0x000000010400780c */ /* 0x000fe40003f26270 */
[----:B------:R-:W-:Y:S01]  /*1400*/  R2UR UR4, R0 ;  /* 0x00000000000472ca */ /* 0x000fe200000e0000 */
[----:B------:R-:W-:Y:S01]  /*1410*/  WARPGROUP.ARRIVE ;  /* 0x00000000000079c5 */ /* 0x000fe20000000000 */
[----:B------:R-:W-:Y:S01]  /*1420*/  UMOV UR5, 0xc0000010 ;  /* 0xc000001000057882 */ /* 0x000fe20000000000 */
[----:B------:R-:W-:Y:S01]  /*1430*/  UMOV UR7, 0xc0000010 ;  /* 0xc000001000077882 */ /* 0x000fe20000000000 */
[----:B------:R-:W-:Y:S01]  /*1440*/  UMOV UR9, UR5 ;  /* 0x0000000500097c82 */ /* 0x000fe20008000000 */
[----:B------:R-:W-:-:S08]  /*1450*/  UMOV UR11, 0xc0000010 ;  /* 0xc0000010000b7882 */ /* 0x000fd00000000000 */
[----:B------:R-:W-:-:S04]  /*1460*/  UIADD3 UR4, UR4, 0x12180, URZ ;  /* 0x0001218004047890 */ /* 0x000fc8000fffe03f */
[----:B------:R-:W-:-:S04]  /*1470*/  USHF.R.U32.HI UR4, URZ, 0x4, UR4 ;  /* 0x000000043f047899 */ /* 0x000fc80008011604 */
[----:B------:R-:W-:-:S04]  /*1480*/  ULOP3.LUT UR4, UR4, 0x3fff, URZ, 0xc0, !UPT ;  /* 0x00003fff04047892 */ /* 0x000fc8000f8ec03f */
[----:B------:R-:W-:Y:S02]  /*1490*/  ULOP3.LUT UR13, UR4, 0x10000, URZ, 0xfc, !UPT ;  /* 0x00010000040d7892 */ /* 0x000fe4000f8efc3f */
[----:B------:R-:W-:Y:S02]  /*14a0*/  ULEA UR4, UR39, UR41, 0x9 ;  /* 0x0000002927047291 */ /* 0x000fe4000f8e483f */
[----:B------:R-:W-:-:S04]  /*14b0*/  ULEA UR6, UR39, UR13, 0xa ;  /* 0x0000000d27067291 */ /* 0x000fc8000f8e503f */
[----:B------:R-:W-:Y:S01]  /*14c0*/  UIADD3 UR10, UR6, 0x200, URZ ;  /* 0x00000200060a7890 */ /* 0x000fe2000fffe03f */
[----:B------:R-:W-:-:S04]  /*14d0*/  UMOV UR8, UR4 ;  /* 0x0000000400087c82 */ /* 0x000fc80008000000 */
[----:B------:R-:W-:Y:S03]  /*14e0*/  IGMMA.64x256x32.S8.S8 R24, gdesc[UR4], RZ, !UPT, gsb0 ;  /* 0x06600000041879f1 */ /* 0x000fe6000c0410ff */
[----:B------:R-:W-:Y:S02]  /*14f0*/  WARPGROUP.DEPBAR.LE gsb0, 0x0 ;  /* 0x00008000000079c5 */ /* 0x000fe40000010000 */
[----:B------:R-:W-:Y:S04]  /*1500*/  STL.64 [R1+0x400], R24 ;  /* 0x0004001801007387 */ /* 0x000fe80000100a00 */
        /* <DEDUP_REMOVED lines=62> */
[----:B------:R2:W-:Y:S02]  /*18f0*/  STL.64 [R1+0x5f8], R150 ;  /* 0x0005f89601007387 */ /* 0x0005e40000100a00 */
[----:B--2---:R-:W-:-:S06]  /*1900*/  WARPGROUP.ARRIVE ;  /* 0x00000000000079c5 */ /* 0x004fcc0000000000 */
[----:B------:R-:W-:Y:S01]  /*1910*/  IGMMA.64x256x32.S8.S8 R24, gdesc[UR8], RZ, !UPT, gsb0 ;  /* 0x06600000081879f1 */ /* 0x000fe2000c0410ff */
[----:B------:R-:W-:Y:S01]  /*1920*/  UIADD3 UR8, UR4, 0x100, URZ ;  /* 0x0000010004087890 */ /* 0x000fe2000fffe03f */
[----:B------:R-:W-:Y:S02]  /*1930*/  UMOV UR9, 0xc0000010 ;  /* 0xc000001000097882 */ /* 0x000fe40000000000 */
[----:B------:R-:W-:-:S04]  /*1940*/  UMOV UR5, UR9 ;  /* 0x0000000900057c82 */ /* 0x000fc80008000000 */
[----:B------:R-:W-:Y:S01]  /*1950*/  UMOV UR4, UR8 ;  /* 0x0000000800047c82 */ /* 0x000fe20008000000 */
[----:B------:R-:W-:Y:S02]  /*1960*/  WARPGROUP.DEPBAR.LE gsb0, 0x0 ;  /* 0x00008000000079c5 */ /* 0x000fe40000010000 */
[----:B------:R-:W-:Y:S04]  /*1970*/  STL.64 [R1], R24 ;  /* 0x0000001801007387 */ /* 0x000fe80000100a00 */
        /* <DEDUP_REMOVED lines=62> */
[----:B------:R2:W-:Y:S04]  /*1d60*/  STL.64 [R1+0x1f8], R150 ;  /* 0x0001f89601007387 */ /* 0x0005e80000100a00 */
[----:B------:R-:W-:Y:S01]  /*1d70*/  STL [R1+0x6b8], R152 ;  /* 0x0006b89801007387 */ /* 0x000fe20000100800 */
[----:B--2---:R-:W-:-:S06]  /*1d80*/  WARPGROUP.ARRIVE ;  /* 0x00000000000079c5 */ /* 0x004fcc0000000000 */
        /* <DEDUP_REMOVED lines=91> */
[----:B--2---:R3:W5:Y:S04]  /*2340*/  LDL.LU R152, [R1+0x6b8] ;  /* 0x0006b80001987983 */ /* 0x0047680000300800 */
[----:B------:R3:W5:Y:S04]  /*2350*/  LDL.LU.64 R150, [R1+0x6b0] ;  /* 0x0006b00001967983 */ /* 0x0007680000300a00 */
        /* <DEDUP_REMOVED lines=20> */
[----:B------:R3:W5:Y:S01]  /*24a0*/  LDL.LU.64 R108, [R1+0x608] ;  /* 0x00060800016c7983 */ /* 0x0007620000300a00 */
[----:B------:R-:W-:Y:S05]  /*24b0*/  @!P1 BRA `(.L_x_19) ;  /* 0x0000002800789947 */ /* 0x000fea0003800000 */
[----:B------:R-:W-:Y:S02]  /*24c0*/  UIADD3 UR4, UR39, 0x1, URZ ;  /* 0x0000000127047890 */ /* 0x000fe4000fffe03f */
[----:B01----:R-:W-:Y:S02]  /*24d0*/  IMAD.U32 R2, RZ, RZ, UR39 ;  /* 0x00000027ff027e24 */ /* 0x003fe4000f8e00ff */
[----:B------:R-:W-:-:S04]  /*24e0*/  UISETP.NE.AND UP0, UPT, UR4, 0x9, UPT ;  /* 0x000000090400788c */ /* 0x000fc8000bf05270 */
[----:B------:R-:W-:Y:S02]  /*24f0*/  USEL UR5, URZ, 0x1, UP0 ;  /* 0x000000013f057887 */ /* 0x000fe40008000000 */
[----:B------:R-:W-:Y:S02]  /*2500*/  USEL UR12, UR4, URZ, UP0 ;  /* 0x0000003f040c7287 */ /* 0x000fe40008000000 */
[----:B------:R-:W-:-:S06]  /*2510*/  ULOP3.LUT UR5, UR38, UR5, URZ, 0x3c, !UPT ;  /* 0x0000000526057292 */ /* 0x000fcc000f8e3c3f */
[----:B------:R-:W-:-:S07]  /*2520*/  IMAD.U32 R3, RZ, RZ, UR5 ;  /* 0x00000005ff037e24 */ /* 0x000fce000f8e00ff */
.L_x_26:
[----:B0-----:R-:W-:Y:S05]  /*2530*/  @!P0 BRA `(.L_x_20) ;  /* 0x0000000000048947 */ /* 0x001fea0003800000 */
[----:B------:R-:W-:Y:S01]  /*2540*/  BPT.TRAP 0x1 ;  /* 0x000000040000795c */ /* 0x000fe20000300000 */
.L_x_20:
[----:B------:R-:W0:Y:S01]  /*2550*/  S2UR UR5, SR_CgaCtaId ;  /* 0x00000000000579c3 */ /* 0x000e220000008800 */
[----:B------:R-:W-:Y:S01]  /*2560*/  UMOV UR4, 0x400 ;  /* 0x0000040000047882 */ /* 0x000fe20000000000 */
[----:B------:R-:W-:Y:S01]  /*2570*/  IMAD.U32 R5, RZ, RZ, UR12 ;  /* 0x0000000cff057e24 */ /* 0x000fe2000f8e00ff */
[----:B------:R-:W-:Y:S01]  /*2580*/  SHF.L.U32 R6, R3, 0x1f, RZ ;  /* 0x0000001f03067819 */ /* 0x000fe200000006ff */
[----:B0-----:R-:W-:-:S06]  /*2590*/  ULEA UR4, UR5, UR4, 0x18 ;  /* 0x0000000405047291 */ /* 0x001fcc000f8ec03f */
[----:B------:R-:W-:-:S04]  /*25a0*/  IMAD.U32 R0, RZ, RZ, UR4 ;  /* 0x00000004ff007e24 */ /* 0x000fc8000f8e00ff */
[----:B------:R-:W-:-:S04]  /*25b0*/  IMAD R5, R5, 0x8, R0 ;  /* 0x0000000805057824 */ /* 0x000fc800078e0200 */
[----:B------:R0:W1:Y:S01]  /*25c0*/  SYNCS.PHASECHK.TRANS64.TRYWAIT P1, [R5+URZ], R6 ;  /* 0x00000006050075a7 */ /* 0x000062000802017f */
[----:B------:R-:W-:Y:S05]  /*25d0*/  @!P0 BRA `(.L_x_21) ;  /* 0x0000000000048947 */ /* 0x000fea0003800000 */
[----:B------:R-:W-:Y:S01]  /*25e0*/  BPT.TRAP 0x1 ;  /* 0x000000040000795c */ /* 0x000fe20000300000 */
.L_x_21:
[----:B-1----:R-:W-:Y:S05]  /*25f0*/  @P1 BRA `(.L_x_22) ;  /* 0x0000000000081947 */ /* 0x002fea0003800000 */
[----:B------:R-:W1:Y:S02]  /*2600*/  SYNCS.PHASECHK.TRANS64.TRYWAIT P1, [R5+URZ], R6 ;  /* 0x00000006050075a7 */ /* 0x000e64000802017f */
[----:B-1----:R-:W-:Y:S05]  /*2610*/  @!P1 BRA `(.L_x_23) ;  /* 0x0000020000649947 */ /* 0x002fea0003800000 */
.L_x_22:
[----:B-----5:R-:W-:Y:S04]  /*2620*/  STL [R1+0x770], R152 ;  /* 0x0007709801007387 */ /* 0x020fe80000100800 */
        /* <DEDUP_REMOVED lines=22> */
[----:B--2---:R-:W2:Y:S04]  /*2790*/  LDL.LU.64 R108, [R1] ;  /* 0x00000000016c7983 */ /* 0x004ea80000300a00 */
[----:B------:R-:W4:Y:S04]  /*27a0*/  LDL.LU.64 R110, [R1+0x8] ;  /* 0x00000800016e7983 */ /* 0x000f280000300a00 */
[----:B------:R-:W3:Y:S04]  /*27b0*/  LDL.LU.64 R112, [R1+0x10] ;  /* 0x0000100001707983 */ /* 0x000ee80000300a00 */
[----:B------:R-:W2:Y:S04]  /*27c0*/  LDL.LU.64 R114, [R1+0x18] ;  /* 0x0000180001727983 */ /* 0x000ea80000300a00 */
        /* <DEDUP_REMOVED lines=18> */
[----:B--2---:R-:W-:Y:S04]  /*28f0*/  STL.64 [R1+0x970], R150 ;  /* 0x0009709601007387 */ /* 0x004fe80000100a00 */
[----:B---3--:R-:W-:Y:S04]  /*2900*/  STL.64 [R1+0x968], R148 ;  /* 0x0009689401007387 */ /* 0x008fe80000100a00 */
[----:B----4-:R-:W-:Y:S04]  /*2910*/  STL.64 [R1+0x960], R146 ;  /* 0x0009609201007387 */ /* 0x010fe80000100a00 */
        /* <DEDUP_REMOVED lines=61> */
[----:B--2---:R-:W2:Y:S04]  /*2cf0*/  LDL.LU.64 R24, [R1+0x400] ;  /* 0x0004000001187983 */ /* 0x004ea80000300a00 */
[----:B------:R-:W2:Y:S04]  /*2d00*/  LDL.LU.64 R26, [R1+0x408] ;  /* 0x00040800011a7983 */ /* 0x000ea80000300a00 */
        /* <DEDUP_REMOVED lines=61> */
[----:B------:R-:W2:Y:S01]  /*30e0*/  LDL.LU.64 R150, [R1+0x5f8] ;  /* 0x0005f80001967983 */ /* 0x000ea20000300a00 */
[----:B------:R-:W-:-:S02]  /*30f0*/  ULEA UR4, UR12, UR41, 0x9 ;  /* 0x000000290c047291 */ /* 0x000fc4000f8e483f */
[----:B------:R-:W-:Y:S01]  /*3100*/  ULEA UR6, UR12, UR13, 0xa ;  /* 0x0000000d0c067291 */ /* 0x000fe2000f8e503f */
[----:B------:R-:W3:Y:S01]  /*3110*/  LDL.LU.64 R152, [R1+0xb0] ;  /* 0x0000b00001987983 */ /* 0x000ee20000300a00 */
[----:B------:R-:W-:Y:S01]  /*3120*/  UMOV UR5, 0xc0000010 ;  /* 0xc000001000057882 */ /* 0x000fe20000000000 */
[----:B------:R-:W-:Y:S02]  /*3130*/  UMOV UR7, 0xc0000010 ;  /* 0xc000001000077882 */ /* 0x000fe40000000000 */
[----:B------:R-:W3:Y:S04]  /*3140*/  LDL.LU.64 R154, [R1+0xb8] ;  /* 0x0000b800019a7983 */ /* 0x000ee80000300a00 */
        /* <DEDUP_REMOVED lines=39> */
[----:B------:R-:W3:Y:S01]  /*33c0*/  LDL.LU.64 R234, [R1+0x1f8] ;  /* 0x0001f80001ea7983 */ /* 0x000ee20000300a00 */
[----:B--2---:R-:W-:-:S06]  /*33d0*/  WARPGROUP.ARRIVE ;  /* 0x00000000000079c5 */ /* 0x004fcc0000000000 */
[----:B------:R-:W-:Y:S03]  /*33e0*/  IGMMA.64x256x32.S8.S8 R24, gdesc[UR4], R24, gsb0 ;  /* 0x06600000041879f1 */ /* 0x000fe60008041018 */
        /* <DEDUP_REMOVED lines=65> */
[----:B--2---:R-:W3:Y:S04]  /*3800*/  LDL.LU.64 R150, [R1+0x970] ;  /* 0x0009700001967983 */ /* 0x004ee80000300a00 */
        /* <DEDUP_REMOVED lines=21> */
[----:B------:R-:W-:Y:S01]  /*3960*/  UIADD3 UR10, UR6, 0x200, URZ ;  /* 0x00000200060a7890 */ /* 0x000fe2000fffe03f */
[----:B------:R-:W-:Y:S01]  /*3970*/  UMOV UR8, UR4 ;  /* 0x0000000400087c82 */ /* 0x000fe20008000000 */
[----:B------:R-:W-:Y:S01]  /*3980*/  UMOV UR9, UR5 ;  /* 0x0000000500097c82 */ /* 0x000fe20008000000 */
[----:B------:R-:W-:Y:S01]  /*3990*/  UMOV UR11, 0xc0000010 ;  /* 0xc0000010000b7882 */ /* 0x000fe20000000000 */
        /* <DEDUP_REMOVED lines=42> */
[----:B---3--:R-:W-:-:S06]  /*3c40*/  WARPGROUP.ARRIVE ;  /* 0x00000000000079c5 */ /* 0x008fcc0000000000 */
[----:B------:R-:W-:Y:S03]  /*3c50*/  IGMMA.64x256x32.S8.S8 R108, gdesc[UR8], R108, gsb0 ;  /* 0x06600000086c79f1 */ /* 0x000fe6000804106c */
        /* <DEDUP_REMOVED lines=65> */
[----:B---3--:R-:W3:Y:S04]  /*4070*/  LDL.LU R152, [R1+0x770] ;  /* 0x0007700001987983 */ /* 0x008ee80000300800 */
        /* <DEDUP_REMOVED lines=22> */
[----:B------:R-:W-:Y:S01]  /*41e0*/  UIADD3 UR8, UR4, 0x100, URZ ;  /* 0x0000010004087890 */ /* 0x000fe2000fffe03f */
[----:B------:R-:W-:-:S02]  /*41f0*/  UMOV UR9, 0xc0000010 ;  /* 0xc000001000097882 */ /* 0x000fc40000000000 */
[----:B---3--:R-:W-:Y:S01]  /*4200*/  STL [R1+0x6b8], R152 ;  /* 0x0006b89801007387 */ /* 0x008fe20000100800 */
        /* <DEDUP_REMOVED lines=89> */
[----:B------:R-:W-:Y:S01]  /*47a0*/  UMOV UR4, UR8 ;  /* 0x0000000800047c82 */ /* 0x000fe20008000000 */
[----:B------:R-:W-:Y:S01]  /*47b0*/  UMOV UR5, UR9 ;  /* 0x0000000900057c82 */ /* 0x000fe20008000000 */
        /* <DEDUP_REMOVED lines=91> */
[----:B------:R-:W-:Y:S01]  /*4d70*/  BPT.TRAP 0x1 ;  /* 0x000000040000795c */ /* 0x000fe20000300000 */
.L_x_24:
[----:B01----:R-:W-:Y:S01]  /*4d80*/  IMAD R5, R2, 0x8, R0 ;  /* 0x0000000802057824 */ /* 0x003fe200078e0200 */
[----:B------:R-:W-:-:S03]  /*4d90*/  ISETP.GT.U32.AND P1, PT, R19, 0x1, PT ;  /* 0x000000011300780c */ /* 0x000fc60003f24070 */
[----:B------:R-:W-:-:S05]  /*4da0*/  VIADD R5, R5, 0x48 ;  /* 0x0000004805057836 */ /* 0x000fca0000000000 */
[----:B------:R-:W-:-:S04]  /*4db0*/  PRMT R5, RZ, 0x654, R5 ;  /* 0x00000654ff057816 */ /* 0x000fc80000000005 */
[----:B------:R0:W-:Y:S01]  /*4dc0*/  SYNCS.ARRIVE.TRANS64.RED.A1T0 RZ, [R5+URZ], RZ ;  /* 0x000000ff05ff79a7 */ /* 0x0001e2000810043f */
[----:B------:R-:W-:Y:S05]  /*4dd0*/  @P1 BRA `(.L_x_25) ;  /* 0x0000000000041947 */ /* 0x000fea0003800000 */
[----:B------:R-:W-:Y:S01]  /*4de0*/  BPT.TRAP 0x1 ;  /* 0x000000040000795c */ /* 0x000fe20000300000 */
.L_x_25:
[----:B------:R-:W-:Y:S01]  /*4df0*/  UIADD3 UR12, UR12, 0x1, URZ ;  /* 0x000000010c0c7890 */ /* 0x000fe2000fffe03f */
[----:B------:R-:W-:Y:S01]  /*4e00*/  ISETP.GT.AND P2, PT, R4, 0x1, PT ;  /* 0x000000010400780c */ /* 0x000fe20003f44270 */
[----:B------:R-:W-:Y:S02]  /*4e10*/  VIADD R2, R2, 0x1 ;  /* 0x0000000102027836 */ /* 0x000fe40000000000 */
[----:B------:R-:W-:Y:S01]  /*4e20*/  UISETP.NE.AND UP0, UPT, UR12, 0x9, UPT ;  /* 0x000000090c00788c */ /* 0x000fe2000bf05270 */
[----:B------:R-:W-:Y:S02]  /*4e30*/  VIADD R4, R4, 0xffffffff ;  /* 0xffffffff04047836 */ /* 0x000fe40000000000 */
[C---:B------:R-:W-:Y:S01]  /*4e40*/  ISETP.NE.AND P1, PT, R2.reuse, 0x9, PT ;  /* 0x000000090200780c */ /* 0x040fe20003f25270 */
[----:B------:R-:W-:Y:S02]  /*4e50*/  USEL UR4, URZ, 0x1, UP0 ;  /* 0x000000013f047887 */ /* 0x000fe40008000000 */
[----:B------:R-:W-:Y:S01]  /*4e60*/  USEL UR12, UR12, URZ, UP0 ;  /* 0x0000003f0c0c7287 */ /* 0x000fe20008000000 */
[----:B------:R-:W-:-:S03]  /*4e70*/  SEL R2, R2, RZ, P1 ;  /* 0x000000ff02027207 */ /* 0x000fc60000800000 */
[----:B------:R-:W-:Y:S01]  /*4e80*/  LOP3.LUT R3, R3, UR4, RZ, 0x3c, !PT ;  /* 0x0000000403037c12 */ /* 0x000fe2000f8e3cff */
[----:B------:R-:W-:Y:S07]  /*4e90*/  @P2 BRA `(.L_x_26) ;  /* 0xffffffd400a42947 */ /* 0x000fee000383ffff */
.L_x_19:
[----:B01----:R-:W0:Y:S02]  /*4ea0*/  LDC R2, c[0x0][0x28c] ;  /* 0x0000a300ff027b82 */ /* 0x003e240000000800 */
[----:B0-----:R-:W-:-:S13]  /*4eb0*/  ISETP.GE.AND P1, PT, R2, 0x1, PT ;  /* 0x000000010200780c */ /* 0x001fda0003f26270 */
[----:B------:R-:W-:Y:S05]  /*4ec0*/  @!P1 BRA `(.L_x_27) ;  /* 0x0000000000409947 */ /* 0x000fea0003800000 */
[----:B------:R-:W-:Y:S05]  /*4ed0*/  @!P0 BRA `(.L_x_28) ;  /* 0x0000000000048947 */ /* 0x000fea0003800000 */
[----:B------:R-:W-:Y:S01]  /*4ee0*/  BPT.TRAP 0x1 ;  /* 0x000000040000795c */ /* 0x000fe20000300000 */
.L_x_28:
[----:B------:R-:W-:Y:S01]  /*4ef0*/  UISETP.LT.AND UP0, UPT, UR40, 0x1, UPT ;  /* 0x000000012800788c */ /* 0x000fe2000bf01270 */
[----:B------:R-:W-:-:S03]  /*4f00*/  ISETP.GT.U32.AND P0, PT, R19, 0x1, PT ;  /* 0x000000011300780c */ /* 0x000fc60003f04070 */
[----:B------:R-:W-:-:S04]  /*4f10*/  USEL UR6, UR40, 0x1, UP0 ;  /* 0x0000000128067887 */ /* 0x000fc80008000000 */
[----:B------:R-:W-:-:S04]  /*4f20*/  UIADD3 UR6, UR39, UR40, -UR6 ;  /* 0x0000002827067290 */ /* 0x000fc8000fffe806 */
[----:B------:R-:W-:-:S04]  /*4f30*/  UIMAD.WIDE.U32 UR4, UR6, 0x38e38e39, URZ ;  /* 0x38e38e39060478a5 */ /* 0x000fc8000f8e003f */
[----:B------:R-:W-:-:S04]  /*4f40*/  USHF.R.U32.HI UR4, URZ, 0x1, UR5 ;  /* 0x000000013f047899 */ /* 0x000fc80008011605 */
[----:B------:R-:W-:-:S06]  /*4f50*/  UIMAD UR6, UR4, -0x9, UR6 ;  /* 0xfffffff7040678a4 */ /* 0x000fcc000f8e0206 */
[----:B------:R-:W-:-:S04]  /*4f60*/  IMAD.U32 R2, RZ, RZ, UR6 ;  /* 0x00000006ff027e24 */ /* 0x000fc8000f8e00ff */
[----:B------:R-:W-:-:S04]  /*4f70*/  IMAD R0, R2, 0x8, R0 ;  /* 0x0000000802007824 */ /* 0x000fc800078e0200 */
[----:B------:R-:W-:-:S05]  /*4f80*/  VIADD R0, R0, 0x48 ;  /* 0x0000004800007836 */ /* 0x000fca0000000000 */
[----:B------:R-:W-:-:S04]  /*4f90*/  PRMT R0, RZ, 0x654, R0 ;  /* 0x00000654ff007816 */ /* 0x000fc80000000000 */
[----:B------:R0:W-:Y:S01]  /*4fa0*/  SYNCS.ARRIVE.TRANS64.RED.A1T0 RZ, [R0+URZ], RZ ;  /* 0x000000ff00ff79a7 */ /* 0x0001e2000810043f */
[----:B------:R-:W-:Y:S05]  /*4fb0*/  @P0 BRA `(.L_x_27) ;  /* 0x0000000000040947 */ /* 0x000fea0003800000 */
[----:B------:R-:W-:Y:S01]  /*4fc0*/  BPT.TRAP 0x1 ;  /* 0x000000040000795c */ /* 0x000fe20000300000 */
.L_x_27:
[----:B------:R-:W1:Y:S01]  /*4fd0*/  S2R R5, SR_TID.X ;  /* 0x0000000000057919 */ /* 0x000e620000002100 */
[----:B------:R-:W2:Y:S01]  /*4fe0*/  LDC R4, c[0x0][0x288] ;  /* 0x0000a200ff047b82 */ /* 0x000ea20000000800 */
[----:B------:R-:W-:Y:S01]  /*4ff0*/  ULDC.64 UR4, c[0x0][0x5d0] ;  /* 0x0001740000047ab9 */ /* 0x000fe20000000a00 */
[----:B------:R-:W-:Y:S01]  /*5000*/  UIADD3 UR39, UR40, UR39, URZ ;  /* 0x0000002728277290 */ /* 0x000fe2000fffe03f */
[----:B-----5:R-:W-:Y:S01]  /*5010*/  IMAD.WIDE R14, R152, 0x100, RZ ;  /* 0x00000100980e7825 */ /* 0x020fe200078e02ff */
[----:B------:R-:W-:Y:S02]  /*5020*/  UISETP.GE.U32.AND UP1, UPT, UR40, 0x9, UPT ;  /* 0x000000092800788c */ /* 0x000fe4000bf26070 */
[----:B------:R-:W-:Y:S01]  /*5030*/  UISETP.GT.U32.AND UP0, UPT, UR39, 0x8, UPT ;  /* 0x000000082700788c */ /* 0x000fe2000bf04070 */
[----:B---3--:R-:W-:-:S03]  /*5040*/  IMAD.MOV.U32 R166, RZ, RZ, -0x1 ;  /* 0xffffffffffa67424 */ /* 0x008fc600078e00ff */
[----:B------:R-:W-:-:S04]  /*5050*/  UISETP.LT.U32.AND UP0, UPT, UR40, 0x9, UP0 ;  /* 0x000000092800788c */ /* 0x000fc80008701070 */
[----:B------:R-:W-:-:S04]  /*5060*/  USEL UR6, URZ, 0x1, !UP0 ;  /* 0x000000013f067887 */ /* 0x000fc8000c000000 */
[----:B------:R-:W-:Y:S01]  /*5070*/  ULOP3.LUT UR38, UR38, UR6, URZ, 0x3c, !UPT ;  /* 0x0000000626267292 */ /* 0x000fe2000f8e3c3f */
[--C-:B-1----:R-:W-:Y:S01]  /*5080*/  SHF.R.U32.HI R2, RZ, 0x2, R5.reuse ;  /* 0x00000002ff027819 */ /* 0x102fe20000011605 */
[C---:B------:R-:W-:Y:S01]  /*5090*/  IMAD.SHL.U32 R20, R5.reuse, 0x2, RZ ;  /* 0x0000000205147824 */ /* 0x040fe200078e00ff */
[----:B------:R-:W-:Y:S02]  /*50a0*/  LOP3.LUT R6, R5, 0x60, RZ, 0xc0, !PT ;  /* 0x0000006005067812 */ /* 0x000fe400078ec0ff */
[----:B------:R-:W-:Y:S02]  /*50b0*/  SHF.R.U32.HI R158, RZ, 0x7, R5 ;  /* 0x00000007ff9e7819 */ /* 0x000fe40000011605 */
[----:B------:R-:W-:Y:S02]  /*50c0*/  LOP3.LUT R2, R2, 0x7, RZ, 0xc0, !PT ;  /* 0x0000000702027812 */ /* 0x000fe400078ec0ff */
[----:B------:R-:W-:Y:S02]  /*50d0*/  SHF.R.U32.HI R6, RZ, 0x1, R6 ;  /* 0x00000001ff067819 */ /* 0x000fe40000011606 */
[----:B------:R-:W-:-:S02]  /*50e0*/  LOP3.LUT R158, R158, 0x1, RZ, 0xc0, !PT ;  /* 0x000000019e9e7812 */ /* 0x000fc400078ec0ff */
[----:B0-----:R-:W-:Y:S02]  /*50f0*/  IADD3 R0, RZ, -R6, -R2 ;  /* 0x80000006ff007210 */ /* 0x001fe40007ffe802 */
[----:B------:R-:W-:Y:S01]  /*5100*/  LOP3.LUT R3, R5, 0x3, RZ, 0xc0, !PT ;  /* 0x0000000305037812 */ /* 0x000fe200078ec0ff */
[C---:B------:R-:W-:Y:S02]  /*5110*/  IMAD.SHL.U32 R159, R158.reuse, 0x40, RZ ;  /* 0x000000409e9f7824 */ /* 0x040fe400078e00ff */
[----:B------:R-:W-:Y:S02]  /*5120*/  IMAD R158, R158, -0x40, R0 ;  /* 0xffffffc09e9e7824 */ /* 0x000fe400078e0200 */
[----:B------:R-:W-:Y:S01]  /*5130*/  IMAD.SHL.U32 R0, R23, 0x200, RZ ;  /* 0x0000020017007824 */ /* 0x000fe200078e00ff */
[----:B------:R-:W-:Y:S01]  /*5140*/  SHF.R.S32.HI R23, RZ, 0x1f, R22 ;  /* 0x0000001fff177819 */ /* 0x000fe20000011416 */
[----:B--2---:R-:W-:Y:S01]  /*5150*/  IMAD R3, R3, -0x2, R4 ;  /* 0xfffffffe03037824 */ /* 0x004fe200078e0204 */
[----:B------:R-:W-:-:S02]  /*5160*/  LOP3.LUT R159, R159, 0x40, R2, 0xe2, !PT ;  /* 0x000000409f9f7812 */ /* 0x000fc400078ee202 */
[C---:B------:R-:W-:Y:S01]  /*5170*/  LOP3.LUT R20, R0.reuse, 0x6, R20, 0xf8, !PT ;  /* 0x0000000600147812 */ /* 0x040fe200078ef814 */
[----:B------:R-:W-:Y:S01]  /*5180*/  IMAD R2, R23, UR4, RZ ;  /* 0x0000000417027c24 */ /* 0x000fe2000f8e02ff */
[----:B------:R-:W-:Y:S01]  /*5190*/  ISETP.GE.AND P0, PT, R0, R4, PT ;  /* 0x000000040000720c */ /* 0x000fe20003f06270 */
[----:B------:R-:W-:Y:S01]  /*51a0*/  IMAD.IADD R0, R3, 0x1, -R0 ;  /* 0x0000000103007824 */ /* 0x000fe200078e0a00 */
[----:B------:R-:W-:Y:S01]  /*51b0*/  SHF.R.S32.HI R21, RZ, 0x1f, R20 ;  /* 0x0000001fff157819 */ /* 0x000fe20000011414 */
[----:B------:R-:W-:Y:S01]  /*51c0*/  IMAD R2, R22, UR5, R2 ;  /* 0x0000000516027c24 */ /* 0x000fe2000f8e0202 */
[----:B------:R-:W-:Y:S01]  /*51d0*/  LOP3.LUT R159, R14, R159, R6, 0xfe, !PT ;  /* 0x0000009f0e9f7212 */ /* 0x000fe200078efe06 */
[----:B------:R-:W-:Y:S01]  /*51e0*/  IMAD.WIDE.U32 R4, R22, UR4, R20 ;  /* 0x0000000416047c25 */ /* 0x000fe2000f8e0014 */
[----:B------:R-:W-:-:S03]  /*51f0*/  ULDC UR4, c[0x0][0x284] ;  /* 0x0000a10000047ab9 */ /* 0x000fc60000000800 */
[----:B------:R-:W-:Y:S02]  /*5200*/  IMAD.IADD R5, R5, 0x1, R2 ;  /* 0x0000000105057824 */ /* 0x000fe400078e0202 */
[----:B------:R-:W-:-:S05]  /*5210*/  IMAD.SHL.U32 R2, R152, 0x100, RZ ;  /* 0x0000010098027824 */ /* 0x000fca00078e00ff */
[C---:B------:R-:W-:Y:S02]  /*5220*/  ISETP.GE.OR P0, PT, R2.reuse, UR4, P0 ;  /* 0x0000000402007c0c */ /* 0x040fe40008706670 */
[----:B------:R-:W-:Y:S01]  /*5230*/  IADD3 R158, -R2, UR4, R158 ;  /* 0x00000004029e7c10 */ /* 0x000fe2000fffe19e */
[----:B------:R-:W-:-:S04]  /*5240*/  UIMAD.WIDE.U32 UR4, UR39, 0x38e38e39, URZ ;  /* 0x38e38e39270478a5 */ /* 0x000fc8000f8e003f */
[----:B------:R-:W-:-:S04]  /*5250*/  USHF.R.U32.HI UR4, URZ, 0x1, UR5 ;  /* 0x000000013f047899 */ /* 0x000fc80008011605 */
[----:B------:R-:W-:Y:S02]  /*5260*/  UIMAD UR39, UR4, -0x9, UR39 ;  /* 0xfffffff7042778a4 */ /* 0x000fe4000f8e0227 */
[----:B------:R-:W-:Y:S01]  /*5270*/  @UP1 ULOP3.LUT UR38, UR38, 0x1, UR4, 0x78, !UPT ;  /* 0x0000000126261892 */ /* 0x000fe2000f8e7804 */
[----:B------:R-:W-:Y:S11]  /*5280*/  @P0 BRA `(.L_x_29) ;  /* 0x000001b000f40947 */ /* 0x000ff60003800000 */
[----:B------:R-:W0:Y:S01]  /*5290*/  LDC.64 R2, c[0x0][0x5c8] ;  /* 0x00017200ff027b82 */ /* 0x000e220000000a00 */
[----:B------:R-:W-:Y:S01]  /*52a0*/  ULDC.64 UR4, c[0x0][0x5c0] ;  /* 0x0001700000047ab9 */ /* 0x000fe20000000a00 */
[----:B------:R-:W-:Y:S01]  /*52b0*/  BSSY B0, `(.L_x_29) ;  /* 0x0001b3a000007945 */ /* 0x000fe20003800000 */
[-C--:B0-----:R-:W-:Y:S01]  /*52c0*/  IMAD R6, R15, R2.reuse, RZ ;  /* 0x000000020f067224 */ /* 0x081fe200078e02ff */
[----:B------:R-:W-:Y:S01]  /*52d0*/  SHF.L.U64.HI R9, R2, 0x3, R3 ;  /* 0x0000000302097819 */ /* 0x000fe20000010203 */
[----:B------:R-:W-:-:S04]  /*52e0*/  IMAD.WIDE.U32 R4, R159, R2, R4 ;  /* 0x000000029f047225 */ /* 0x000fc800078e0004 */
[----:B------:R-:W-:Y:S01]  /*52f0*/  IMAD R6, R159, R3, R6 ;  /* 0x000000039f067224 */ /* 0x000fe200078e0206 */
[----:B------:R-:W-:Y:S01]  /*5300*/  IADD3 R4, P0, R4, UR4, RZ ;  /* 0x0000000404047c10 */ /* 0x000fe2000ff1e0ff */
[----:B------:R-:W-:Y:S02]  /*5310*/  IMAD.SHL.U32 R8, R2, 0x8, RZ ;  /* 0x0000000802087824 */ /* 0x000fe400078e00ff */
[----:B------:R-:W-:-:S03]  /*5320*/  IMAD.IADD R6, R5, 0x1, R6 ;  /* 0x0000000105067824 */ /* 0x000fc600078e0206 */
[-C--:B------:R-:W-:Y:S02]  /*5330*/  IADD3 R10, P1, R8, R4.reuse, RZ ;  /* 0x00000004080a7210 */ /* 0x080fe40007f3e0ff */
[----:B------:R-:W-:Y:S02]  /*5340*/  IADD3.X R5, R6, UR5, RZ, P0, !PT ;  /* 0x0000000506057c10 */ /* 0x000fe400087fe4ff */
[----:B------:R-:W-:-:S03]  /*5350*/  LEA R6, P0, R2, R4, 0x7 ;  /* 0x0000000402067211 */ /* 0x000fc600078038ff */
[----:B------:R-:W-:Y:S01]  /*5360*/  IMAD.X R11, R9, 0x1, R5, P1 ;  /* 0x00000001090b7824 */ /* 0x000fe200008e0605 */
[----:B------:R-:W-:Y:S02]  /*5370*/  LEA.HI.X R7, R2, R5, R3, 0x7, P0 ;  /* 0x0000000502077211 */ /* 0x000fe400000f3c03 */
[----:B------:R-:W-:Y:S02]  /*5380*/  ISETP.NE.AND P0, PT, R18, RZ, PT ;  /* 0x000000ff1200720c */ /* 0x000fe40003f05270 */
[----:B------:R-:W-:-:S05]  /*5390*/  IADD3 R8, P2, R8, R6, RZ ;  /* 0x0000000608087210 */ /* 0x000fca0007f5e0ff */
[----:B------:R-:W-:-:S06]  /*53a0*/  IMAD.X R9, R9, 0x1, R7, P2 ;  /* 0x0000000109097824 */ /* 0x000fcc00010e0607 */
[----:B------:R-:W-:Y:S05]  /*53b0*/  @!P0 BRA `(.L_x_30) ;  /* 0x0000013800948947 */ /* 0x000fea0003800000 */
[----:B------:R-:W0:Y:S01]  /*53c0*/  LDC.64 R12, c[0x0][0x5b0] ;  /* 0x00016c00ff0c7b82 */ /* 0x000e220000000a00 */
[----:B------:R-:W-:Y:S01]  /*53d0*/  ULDC.64 UR4, c[0x0][0x5b8] ;  /* 0x00016e0000047ab9 */ /* 0x000fe20000000a00 */
[----:B------:R-:W-:Y:S01]  /*53e0*/  ISETP.GE.AND P3, PT, R158, 0x1, PT ;  /* 0x000000019e00780c */ /* 0x000fe20003f66270 */
[----:B------:R-:W-:Y:S01]  /*53f0*/  IMAD R23, R23, UR4, RZ ;  /* 0x0000000417177c24 */ /* 0x000fe2000f8e02ff */
[----:B------:R-:W-:Y:S01]  /*5400*/  BSSY B1, `(.L_x_31) ;  /* 0x000000e000017945 */ /* 0x000fe20003800000 */
[----:B------:R-:W-:Y:S01]  /*5410*/  IMAD.WIDE.U32 R156, R22, UR4, R20 ;  /* 0x00000004169c7c25 */ /* 0x000fe2000f8e0014 */
[----:B------:R-:W-:Y:S02]  /*5420*/  ISETP.LT.OR P1, PT, R0, 0x1, !P3 ;  /* 0x000000010000780c */ /* 0x000fe40005f21670 */
[----:B------:R-:W1:Y:S01]  /*5430*/  LDC.64 R152, c[0x0][0x5a8] ;  /* 0x00016a00ff987b82 */ /* 0x000e620000000a00 */
[----:B------:R-:W-:Y:S02]  /*5440*/  IMAD R22, R22, UR5, R23 ;  /* 0x0000000516167c24 */ /* 0x000fe4000f8e0217 */
[----:B------:R-:W-:-:S02]  /*5450*/  IMAD.MOV.U32 R154, RZ, RZ, R156 ;  /* 0x000000ffff9a7224 */ /* 0x000fc400078e009c */
[----:B------:R-:W-:Y:S02]  /*5460*/  IMAD.IADD R155, R157, 0x1, R22 ;  /* 0x000000019d9b7824 */ /* 0x000fe400078e0216 */
[-C--:B0-----:R-:W-:Y:S02]  /*5470*/  IMAD R162, R15, R12.reuse, RZ ;  /* 0x0000000c0fa27224 */ /* 0x081fe400078e02ff */
[----:B------:R-:W-:-:S04]  /*5480*/  IMAD.WIDE.U32 R2, R159, R12, R154 ;  /* 0x0000000c9f027225 */ /* 0x000fc800078e009a */
[----:B------:R-:W-:Y:S01]  /*5490*/  IMAD R162, R159, R13, R162 ;  /* 0x0000000d9fa27224 */ /* 0x000fe200078e02a2 */
[----:B-1----:R-:W-:-:S04]  /*54a0*/  IADD3 R22, P0, R2, R152, RZ ;  /* 0x0000009802167210 */ /* 0x002fc80007f1e0ff */
[----:B------:R-:W-:Y:S01]  /*54b0*/  IADD3.X R23, R153, R3, R162, P0, !PT ;  /* 0x0000000399177210 */ /* 0x000fe200007fe4a2 */
[----:B------:R-:W-:Y:S08]  /*54c0*/  @P1 BRA `(.L_x_32) ;  /* 0x0000000000041947 */ /* 0x000ff00003800000 */
[----:B------:R0:W5:Y:S02]  /*54d0*/  LDG.E.U8 R16, desc[UR36][R22.64] ;  /* 0x0000002416107981 */ /* 0x000164000c1e1100 */
.L_x_32:
[----:B------:R-:W-:Y:S05]  /*54e0*/  BSYNC B1 ;  /* 0x0000000000017941 */ /* 0x000fea0003800000 */
.L_x_31:
[----:B------:R-:W2:Y:S01]  /*54f0*/  LDL.LU R3, [R1+0x400] ;  /* 0x0004000001037983 */ /* 0x000ea20000300800 */
[----:B-----5:R-:W-:Y:S01]  /*5500*/  LOP3.LUT R2, R16, 0xffff, RZ, 0xc0, !PT ;  /* 0x0000ffff10027812 */ /* 0x020fe200078ec0ff */
[----:B------:R-:W-:Y:S01]  /*5510*/  IMAD.SHL.U32 R160, R12, 0x8, RZ ;  /* 0x000000080ca07824 */ /* 0x000fe200078e00ff */
[----:B------:R-:W-:Y:S01]  /*5520*/  ISETP.LT.OR P4, PT, R0, 0x2, !P3 ;  /* 0x000000020000780c */ /* 0x000fe20005f81670 */
[----:B------:R-:W-:Y:S01]  /*5530*/  BSSY B1, `(.L_x_33) ;  /* 0x000000d000017945 */ /* 0x000fe20003800000 */
[----:B------:R-:W-:Y:S02]  /*5540*/  PRMT R2, R2, 0x8880, RZ ;  /* 0x0000888002027816 */ /* 0x000fe400000000ff */
[----:B------:R-:W-:-:S03]  /*5550*/  SHF.L.U64.HI R161, R12, 0x3, R13 ;  /* 0x000000030ca17819 */ /* 0x000fc6000001020d */
[----:B------:R-:W-:Y:S02]  /*5560*/  IMAD R2, R2, R18, RZ ;  /* 0x0000001202027224 */ /* 0x000fe400078e02ff */
[----:B------:R-:W-:-:S04]  /*5570*/  IMAD.WIDE.U32 R20, R159, R12, R160 ;  /* 0x0000000c9f147225 */ /* 0x000fc800078e00a0 */
[----:B------:R-:W-:Y:S02]  /*5580*/  IMAD.IADD R162, R162, 0x1, R21 ;  /* 0x00000001a2a27824 */ /* 0x000fe400078e0215 */
[----:B--2---:R-:W-:-:S05]  /*5590*/  @!P1 IMAD R3, R3, R17, R2 ;  /* 0x0000001103039224 */ /* 0x004fca00078e0202 */
[----:B------:R1:W-:Y:S01]  /*55a0*/  @!P1 STG.E.U8 desc[UR36][R4.64], R3 ;  /* 0x0000000304009986 */ /* 0x0003e2000c101124 */
[----:B------:R-:W-:Y:S01]  /*55b0*/  IADD3 R20, P2, P1, R156, R152, R20 ;  /* 0x000000989c147210 */ /* 0x000fe2000795e014 */
[----:B------:R-:W-:-:S12]  /*55c0*/  @P4 BRA `(.L_x_34) ;  /* 0x00000000000c4947 */ /* 0x000fd80003800000 */
[----:B------:R-:W2:Y:S02]  /*55d0*/  LDG.E.U8 R16, desc[UR36][R22.64+0x1] ;  /* 0x0000012416107981 */ /* 0x000ea4000c1e1100 */
[----:B--2---:R-:W-:-:S05]  /*55e0*/  PRMT R2, R16, 0x8880, RZ ;  /* 0x0000888010027816 */ /* 0x004fca00000000ff */
[----:B------:R-:W-:-:S07]  /*55f0*/  IMAD R2, R2, R18, RZ ;  /* 0x0000001202027224 */ /* 0x000fce00078e02ff */
.L_x_34:
[----:B------:R-:W-:Y:S05]  /*5600*/  BSYNC B1 ;  /* 0x0000000000017941 */ /* 0x000fea0003800000 */
.L_x_33:
[----:B-1----:R-:W2:Y:S01]  /*5610*/  LDL.LU R3, [R1+0x404] ;  /* 0x0004040001037983 */ /* 0x002ea20000300800 */
[----:B------:R-:W-:Y:S01]  /*5620*/  ISETP.GE.AND P0, PT, R158, 0x9, PT ;  /* 0x000000099e00780c */ /* 0x000fe20003f06270 */
[----:B------:R-:W-:Y:S01]  /*5630*/  BSSY B1, `(.L_x_35) ;  /* 0x000000c000017945 */ /* 0x000fe20003800000 */
[----:B------:R-:W-:Y:S02]  /*5640*/  IADD3.X R21, R155, R153, R162, P2, P1 ;  /* 0x000000999b157210 */ /* 0x000fe400017e24a2 */
[C---:B------:R-:W-:Y:S02]  /*5650*/  ISETP.LT.OR P5, PT, R0.reuse, 0x1, !P0 ;  /* 0x000000010000780c */ /* 0x040fe400047a1670 */
[C---:B------:R-:W-:Y:S02]  /*5660*/  ISETP.LT.OR P1, PT, R0.reuse, 0x9, !P3 ;  /* 0x000000090000780c */ /* 0x040fe40005f21670 */
[----:B------:R-:W-:Y:S01]  /*5670*/  ISETP.LT.OR P2, PT, R0, 0xa, !P3 ;  /* 0x0000000a0000780c */ /* 0x000fe20005f41670 */
[----:B--2---:R-:W-:-:S05]  /*5680*/  @!P4 IMAD R3, R3, R17, R2 ;  /* 0x000000110303c224 */ /* 0x004fca00078e0202 */
[----:B------:R1:W-:Y:S01]  /*5690*/  @!P4 STG.E.U8 desc[UR36][R4.64+0x1], R3 ;  /* 0x000001030400c986 */ /* 0x0003e2000c101124 */
[----:B------:R-:W-:Y:S02]  /*56a0*/  ISETP.LT.OR P4, PT, R0, 0x2, !P0 ;  /* 0x000000020000780c */ /* 0x000fe40004781670 */
[----:B------:R-:W-:Y:S11]  /*56b0*/  @P5 BRA `(.L_x_36) ;  /* 0x00000000000c5947 */ /* 0x000ff60003800000 */
[----:B------:R-:W2:Y:S02]  /*56c0*/  LDG.E.U8 R16, desc[UR36][R20.64] ;  /* 0x0000002414107981 */ /* 0x000ea4000c1e1100 */
[----:B--2---:R-:W-:-:S05]  /*56d0*/  PRMT R2, R16, 0x8880, RZ ;  /* 0x0000888010027816 */ /* 0x004fca00000000ff */
[----:B------:R-:W-:-:S07]  /*56e0*/  IMAD R2, R2, R18, RZ ;  /* 0x0000001202027224 */ /* 0x000fce00078e02ff */
.L_x_36:
[----:B------:R-:W-:Y:S05]  /*56f0*/  BSYNC B1 ;  /* 0x0000000000017941 */ /* 0x000fea0003800000 */
.L_x_35:
[----:B-1----:R-:W2:Y:S01]  /*5700*/  LDL.LU R3, [R1+0x408] ;  /* 0x0004080001037983 */ /* 0x002ea20000300800 */
[----:B------:R-:W-:Y:S01]  /*5710*/  BSSY B1, `(.L_x_37) ;  /* 0x0000007000017945 */ /* 0x000fe20003800000 */
[----:B--2---:R-:W-:-:S05]  /*5720*/  @!P5 IMAD R3, R3, R17, R2 ;  /* 0x000000110303d224 */ /* 0x004fca00078e0202 */
[----:B------:R1:W-:Y:S01]  /*5730*/  @!P5 STG.E.U8 desc[UR36][R10.64], R3 ;  /* 0x000000030a00d986 */ /* 0x0003e2000c101124 */
[----:B------:R-:W-:Y:S05]  /*5740*/  @P4 BRA `(.L_x_38) ;  /* 0x00000000000c4947 */ /* 0x000fea0003800000 */
[----:B------:R-:W2:Y:S02]  /*5750*/  LDG.E.U8 R16, desc[UR36][R20.64+0x1] ;  /* 0x0000012414107981 */ /* 0x000ea4000c1e1100 */
[----:B--2---:R-:W-:-:S05]  /*5760*/  PRMT R2, R16, 0x8880, RZ ;  /* 0x0000888010027816 */ /* 0x004fca00000000ff */
[----:B------:R-:W-:-:S07]  /*5770*/  IMAD R2, R2, R18, RZ ;  /* 0x0000001202027224 */ /* 0x000fce00078e02ff */
.L_x_38:
[----:B------:R-:W-:Y:S05]  /*5780*/  BSYNC B1 ;  /* 0x0000000000017941 */ /* 0x000fea0003800000 */
.L_x_37:
        /* <DEDUP_REMOVED lines=8> */
.L_x_40:
[----:B------:R-:W-:Y:S05]  /*5810*/  BSYNC B1 ;  /* 0x0000000000017941 */ /* 0x000fea0003800000 */
.L_x_39:
        /* <DEDUP_REMOVED lines=8> */
.L_x_42:
[----:B------:R-:W-:Y:S05]  /*58a0*/  BSYNC B1 ;  /* 0x0000000000017941 */ /* 0x000fea0003800000 */
.L_x_41:
[----:B-1----:R-:W2:Y:S01]  /*58b0*/  LDL.LU R3, [R1+0x414] ;  /* 0x0004140001037983 */ /* 0x002ea20000300800 */
[C---:B------:R-:W-:Y:S01]  /*58c0*/  ISETP.LT.OR P1, PT, R0.reuse, 0x9, !P0 ;  /* 0x000000090000780c */ /* 0x040fe20004721670 */
[----:B------:R-:W-:Y:S01]  /*58d0*/  BSSY B1, `(.L_x_43) ;  /* 0x000000a000017945 */ /* 0x000fe20003800000 */
        /* <DEDUP_REMOVED lines=9> */
.L_x_44:
[----:B------:R-:W-:Y:S05]  /*5970*/  BSYNC B1 ;  /* 0x0000000000017941 */ /* 0x000fea0003800000 */
.L_x_43:
        /* <DEDUP_REMOVED lines=8> */
.L_x_46:
[----:B------:R-:W-:Y:S05]  /*5a00*/  BSYNC B1 ;  /* 0x0000000000017941 */ /* 0x000fea0003800000 */
.L_x_45:
        /* <DEDUP_REMOVED lines=8> */
.L_x_48:
[----:B------:R-:W-:Y:S05]  /*5a90*/  BSYNC B1 ;  /* 0x0000000000017941 */ /* 0x000fea0003800000 */
.L_x_47:
        /* <DEDUP_REMOVED lines=8> */
.L_x_50:
[----:B------:R-:W-:Y:S05]  /*5b20*/  BSYNC B1 ;  /* 0x0000000000017941 */ /* 0x000fea0003800000 */
.L_x_49:
        /* <DEDUP_REMOVED lines=12> */
.L_x_52:
[----:B------:R-:W-:Y:S05]  /*5bf0*/  BSYNC B1 ;  /* 0x0000000000017941 */ /* 0x000fea0003800000 */
.L_x_51:
        /* <DEDUP_REMOVED lines=8> */
.L_x_54:
[----:B------:R-:W-:Y:S05]  /*5c80*/  BSYNC B1 ;  /* 0x0000000000017941 */ /* 0x000fea0003800000 */
.L_x_53:
        /* <DEDUP_REMOVED lines=8> */
.L_x_56:
[----:B------:R-:W-:Y:S05]  /*5d10*/  BSYNC B1 ;  /* 0x0000000000017941 */ /* 0x000fea0003800000 */
.L_x_55:
        /* <DEDUP_REMOVED lines=8> */
.L_x_58:
[----:B------:R-:W-:Y:S05]  /*5da0*/  BSYNC B1 ;  /* 0x0000000000017941 */ /* 0x000fea0003800000 */
.L_x_57:
        /* <DEDUP_REMOVED lines=12> */
.L_x_60:
[----:B------:R-:W-:Y:S05]  /*5e70*/  BSYNC B1 ;  /* 0x0000000000017941 */ /* 0x000fea0003800000 */
.L_x_59:
        /* <DEDUP_REMOVED lines=8> */
.L_x_62:
[----:B------:R-:W-:Y:S05]  /*5f00*/  BSYNC B1 ;  /* 0x0000000000017941 */ /* 0x000fea0003800000 */
.L_x_61:
        /* <DEDUP_REMOVED lines=8> */
.L_x_64:
[----:B------:R-:W-:Y:S05]  /*5f90*/  BSYNC B1 ;  /* 0x0000000000017941 */ /* 0x000fea0003800000 */
.L_x_63:
        /* <DEDUP_REMOVED lines=8> */
.L_x_66:
[----:B------:R-:W-:Y:S05]  /*6020*/  BSYNC B1 ;  /* 0x0000000000017941 */ /* 0x000fea0003800000 */
.L_x_65:
        /* <DEDUP_REMOVED lines=12> */
.L_x_68:
[----:B------:R-:W-:Y:S05]  /*60f0*/  BSYNC B1 ;  /* 0x0000000000017941 */ /* 0x000fea0003800000 */
.L_x_67:
        /* <DEDUP_REMOVED lines=8> */
.L_x_70:
[----:B------:R-:W-:Y:S05]  /*6180*/  BSYNC B1 ;  /* 0x0000000000017941 */ /* 0x000fea0003800000 */
.L_x_69:
        /* <DEDUP_REMOVED lines=8> */
.L_x_72:
[----:B------:R-:W-:Y:S05]  /*6210*/  BSYNC B1 ;  /* 0x0000000000017941 */ /* 0x000fea0003800000 */
.L_x_71:
        /* <DEDUP_REMOVED lines=8> */
.L_x_74:
[----:B------:R-:W-:Y:S05]  /*62a0*/  BSYNC B1 ;  /* 0x0000000000017941 */ /* 0x000fea0003800000 */
.L_x_73:
        /* <DEDUP_REMOVED lines=12> */
.L_x_76:
[----:B------:R-:W-:Y:S05]  /*6370*/  BSYNC B1 ;  /* 0x0000000000017941 */ /* 0x000fea0003800000 */
.L_x_75:
        /* <DEDUP_REMOVED lines=8> */
.L_x_78:
[----:B------:R-:W-:Y:S05]  /*6400*/  BSYNC B1 ;  /* 0x0000000000017941 */ /* 0x000fea0003800000 */
.L_x_77:
        /* <DEDUP_REMOVED lines=8> */
.L_x_80:
[----:B------:R-:W-:Y:S05]  /*6490*/  BSYNC B1 ;  /* 0x0000000000017941 */ /* 0x000fea0003800000 */
.L_x_79:
        /* <DEDUP_REMOVED lines=8> */
.L_x_82:
[----:B------:R-:W-:Y:S05]  /*6520*/  BSYNC B1 ;  /* 0x0000000000017941 */ /* 0x000fea0003800000 */
.L_x_81:
        /* <DEDUP_REMOVED lines=12> */
.L_x_84:
[----:B------:R-:W-:Y:S05]  /*65f0*/  BSYNC B1 ;  /* 0x0000000000017941 */ /* 0x000fea0003800000 */
.L_x_83:
        /* <DEDUP_REMOVED lines=8> */
.L_x_86:
[----:B------:R-:W-:Y:S05]  /*6680*/  BSYNC B1 ;  /* 0x0000000000017941 */ /* 0x000fea0003800000 */
.L_x_85:
        /* <DEDUP_REMOVED lines=8> */
.L_x_88:
[----:B------:R-:W-:Y:S05]  /*6710*/  BSYNC B1 ;  /* 0x0000000000017941 */ /* 0x000fea0003800000 */
.L_x_87:
        /* <DEDUP_REMOVED lines=8> */
.L_x_90:
[----:B------:R-:W-:Y:S05]  /*67a0*/  BSYNC B1 ;  /* 0x0000000000017941 */ /* 0x000fea0003800000 */
.L_x_89:
        /* <DEDUP_REMOVED lines=12> */
.L_x_92:
[----:B------:R-:W-:Y:S05]  /*6870*/  BSYNC B1 ;  /* 0x0000000000017941 */ /* 0x000fea0003800000 */
.L_x_91:
        /* <DEDUP_REMOVED lines=8> */
.L_x_94:
[----:B------:R-:W-:Y:S05]  /*6900*/  BSYNC B1 ;  /* 0x0000000000017941 */ /* 0x000fea0003800000 */
.L_x_93:
        /* <DEDUP_REMOVED lines=8> */
.L_x_96:
[----:B------:R-:W-:Y:S05]  /*6990*/  BSYNC B1 ;  /* 0x0000000000017941 */ /* 0x000fea0003800000 */
.L_x_95:
        /* <DEDUP_REMOVED lines=8> */
.L_x_98:
[----:B------:R-:W-:Y:S05]  /*6a20*/  BSYNC B1 ;  /* 0x0000000000017941 */ /* 0x000fea0003800000 */
.L_x_97:
        /* <DEDUP_REMOVED lines=12> */
.L_x_100:
[----:B------:R-:W-:Y:S05]  /*6af0*/  BSYNC B1 ;  /* 0x0000000000017941 */ /* 0x000fea0003800000 */
.L_x_99:
        /* <DEDUP_REMOVED lines=8> */
.L_x_102:
[----:B------:R-:W-:Y:S05]  /*6b80*/  BSYNC B1 ;  /* 0x0000000000017941 */ /* 0x000fea0003800000 */
.L_x_101:
        /* <DEDUP_REMOVED lines=8> */
.L_x_104:
[----:B------:R-:W-:Y:S05]  /*6c10*/  BSYNC B1 ;  /* 0x0000000000017941 */ /* 0x000fea0003800000 */
.L_x_103:
        /* <DEDUP_REMOVED lines=8> */
.L_x_106:
[----:B------:R-:W-:Y:S05]  /*6ca0*/  BSYNC B1 ;  /* 0x0000000000017941 */ /* 0x000fea0003800000 */
.L_x_105:
        /* <DEDUP_REMOVED lines=12> */
.L_x_108:
[----:B------:R-:W-:Y:S05]  /*6d70*/  BSYNC B1 ;  /* 0x0000000000017941 */ /* 0x000fea0003800000 */
.L_x_107:
        /* <DEDUP_REMOVED lines=8> */
.L_x_110:
[----:B------:R-:W-:Y:S05]  /*6e00*/  BSYNC B1 ;  /* 0x0000000000017941 */ /* 0x000fea0003800000 */
.L_x_109:
        /* <DEDUP_REMOVED lines=8> */
.L_x_112:
[----:B------:R-:W-:Y:S05]  /*6e90*/  BSYNC B1 ;  /* 0x0000000000017941 */ /* 0x000fea0003800000 */
.L_x_111:
        /* <DEDUP_REMOVED lines=8> */
.L_x_114:
[----:B------:R-:W-:Y:S05]  /*6f20*/  BSYNC B1 ;  /* 0x0000000000017941 */ /* 0x000fea0003800000 */
.L_x_113:
        /* <DEDUP_REMOVED lines=12> */
.L_x_116:
[----:B------:R-:W-:Y:S05]  /*6ff0*/  BSYNC B1 ;  /* 0x0000000000017941 */ /* 0x000fea0003800000 */
.L_x_115:
        /* <DEDUP_REMOVED lines=8> */
.L_x_118:
[----:B------:R-:W-:Y:S05]  /*7080*/  BSYNC B1 ;  /* 0x0000000000017941 */ /* 0x000fea0003800000 */
.L_x_117:
        /* <DEDUP_REMOVED lines=8> */
.L_x_120:
[----:B------:R-:W-:Y:S05]  /*7110*/  BSYNC B1 ;  /* 0x0000000000017941 */ /* 0x000fea0003800000 */
.L_x_119:
        /* <DEDUP_REMOVED lines=8> */
.L_x_122:
[----:B------:R-:W-:Y:S05]  /*71a0*/  BSYNC B1 ;  /* 0x0000000000017941 */ /* 0x000fea0003800000 */
.L_x_121:
        /* <DEDUP_REMOVED lines=12> */
.L_x_124:
[----:B------:R-:W-:Y:S05]  /*7270*/  BSYNC B1 ;  /* 0x0000000000017941 */ /* 0x000fea0003800000 */
.L_x_123:
        /* <DEDUP_REMOVED lines=8> */
.L_x_126:
[----:B------:R-:W-:Y:S05]  /*7300*/  BSYNC B1 ;  /* 0x0000000000017941 */ /* 0x000fea0003800000 */
.L_x_125:
        /* <DEDUP_REMOVED lines=8> */
.L_x_128:
[----:B------:R-:W-:Y:S05]  /*7390*/  BSYNC B1 ;  /* 0x0000000000017941 */ /* 0x000fea0003800000 */
.L_x_127:
        /* <DEDUP_REMOVED lines=8> */
.L_x_130:
[----:B------:R-:W-:Y:S05]  /*7420*/  BSYNC B1 ;  /* 0x0000000000017941 */ /* 0x000fea0003800000 */
.L_x_129:
        /* <DEDUP_REMOVED lines=12> */
.L_x_132:
[----:B------:R-:W-:Y:S05]  /*74f0*/  BSYNC B1 ;  /* 0x0000000000017941 */ /* 0x000fea0003800000 */
.L_x_131:
        /* <DEDUP_REMOVED lines=8> */
.L_x_134:
[----:B------:R-:W-:Y:S05]  /*7580*/  BSYNC B1 ;  /* 0x0000000000017941 */ /* 0x000fea0003800000 */
.L_x_133:
        /* <DEDUP_REMOVED lines=8> */
.L_x_136:
[----:B------:R-:W-:Y:S05]  /*7610*/  BSYNC B1 ;  /* 0x0000000000017941 */ /* 0x000fea0003800000 */
.L_x_135:
        /* <DEDUP_REMOVED lines=8> */
.L_x_138:
[----:B------:R-:W-:Y:S05]  /*76a0*/  BSYNC B1 ;  /* 0x0000000000017941 */ /* 0x000fea0003800000 */
.L_x_137:
        /* <DEDUP_REMOVED lines=12> */
.L_x_140:
[----:B------:R-:W-:Y:S05]  /*7770*/  BSYNC B1 ;  /* 0x0000000000017941 */ /* 0x000fea0003800000 */
.L_x_139:
        /* <DEDUP_REMOVED lines=8> */
.L_x_142:
[----:B------:R-:W-:Y:S05]  /*7800*/  BSYNC B1 ;  /* 0x0000000000017941 */ /* 0x000fea0003800000 */
.L_x_141:
        /* <DEDUP_REMOVED lines=8> */
.L_x_144:
[----:B------:R-:W-:Y:S05]  /*7890*/  BSYNC B1 ;  /* 0x0000000000017941 */ /* 0x000fea0003800000 */
.L_x_143:
        /* <DEDUP_REMOVED lines=8> */
.L_x_146:
[----:B------:R-:W-:Y:S05]  /*7920*/  BSYNC B1 ;  /* 0x0000000000017941 */ /* 0x000fea0003800000 */
.L_x_145:
        /* <DEDUP_REMOVED lines=12> */
.L_x_148:
[----:B------:R-:W-:Y:S05]  /*79f0*/  BSYNC B1 ;  /* 0x0000000000017941 */ /* 0x000fea0003800000 */
.L_x_147:
        /* <DEDUP_REMOVED lines=8> */
.L_x_150:
[----:B------:R-:W-:Y:S05]  /*7a80*/  BSYNC B1 ;  /* 0x0000000000017941 */ /* 0x000fea0003800000 */
.L_x_149:
        /* <DEDUP_REMOVED lines=8> */
.L_x_152:
[----:B------:R-:W-:Y:S05]  /*7b10*/  BSYNC B1 ;  /* 0x0000000000017941 */ /* 0x000fea0003800000 */
.L_x_151:
        /* <DEDUP_REMOVED lines=8> */
.L_x_154:
[----:B------:R-:W-:Y:S05]  /*7ba0*/  BSYNC B1 ;  /* 0x0000000000017941 */ /* 0x000fea0003800000 */
.L_x_153:
        /* <DEDUP_REMOVED lines=12> */
.L_x_156:
[----:B------:R-:W-:Y:S05]  /*7c70*/  BSYNC B1 ;  /* 0x0000000000017941 */ /* 0x000fea0003800000 */
.L_x_155:
        /* <DEDUP_REMOVED lines=8> */
.L_x_158:
[----:B------:R-:W-:Y:S05]  /*7d00*/  BSYNC B1 ;  /* 0x0000000000017941 */ /* 0x000fea0003800000 */
.L_x_157:
        /* <DEDUP_REMOVED lines=8> */
.L_x_160:
[----:B------:R-:W-:Y:S05]  /*7d90*/  BSYNC B1 ;  /* 0x0000000000017941 */ /* 0x000fea0003800000 */
.L_x_159:
        /* <DEDUP_REMOVED lines=8> */
.L_x_162:
[----:B------:R-:W-:Y:S05]  /*7e20*/  BSYNC B1 ;  /* 0x0000000000017941 */ /* 0x000fea0003800000 */
.L_x_161:
        /* <DEDUP_REMOVED lines=12> */
.L_x_164:
[----:B------:R-:W-:Y:S05]  /*7ef0*/  BSYNC B1 ;  /* 0x0000000000017941 */ /* 0x000fea0003800000 */
.L_x_163:
        /* <DEDUP_REMOVED lines=8> */
.L_x_166:
[----:B------:R-:W-:Y:S05]  /*7f80*/  BSYNC B1 ;  /* 0x0000000000017941 */ /* 0x000fea0003800000 */
.L_x_165:
        /* <DEDUP_REMOVED lines=8> */
.L_x_168:
[----:B------:R-:W-:Y:S05]  /*8010*/  BSYNC B1 ;  /* 0x0000000000017941 */ /* 0x000fea0003800000 */
.L_x_167:
        /* <DEDUP_REMOVED lines=8> */
.L_x_170:
[----:B------:R-:W-:Y:S05]  /*80a0*/  BSYNC B1 ;  /* 0x0000000000017941 */ /* 0x000fea0003800000 */
.L_x_169:
        /* <DEDUP_REMOVED lines=12> */
.L_x_172:
[----:B------:R-:W-:Y:S05]  /*8170*/  BSYNC B1 ;  /* 0x0000000000017941 */ /* 0x000fea0003800000 */
.L_x_171:
        /* <DEDUP_REMOVED lines=8> */
.L_x_174:
[----:B------:R-:W-:Y:S05]  /*8200*/  BSYNC B1 ;  /* 0x0000000000017941 */ /* 0x000fea0003800000 */
.L_x_173:
        /* <DEDUP_REMOVED lines=8> */
.L_x_176:
[----:B------:R-:W-:Y:S05]  /*8290*/  BSYNC B1 ;  /* 0x0000000000017941 */ /* 0x000fea0003800000 */
.L_x_175:
        /* <DEDUP_REMOVED lines=8> */
.L_x_178:
[----:B------:R-:W-:Y:S05]  /*8320*/  BSYNC B1 ;  /* 0x0000000000017941 */ /* 0x000fea0003800000 */
.L_x_177:
        /* <DEDUP_REMOVED lines=12> */
.L_x_180:
[----:B------:R-:W-:Y:S05]  /*83f0*/  BSYNC B1 ;  /* 0x0000000000017941 */ /* 0x000fea0003800000 */
.L_x_179:
        /* <DEDUP_REMOVED lines=8> */
.L_x_182:
[----:B------:R-:W-:Y:S05]  /*8480*/  BSYNC B1 ;  /* 0x0000000000017941 */ /* 0x000fea0003800000 */
.L_x_181:
        /* <DEDUP_REMOVED lines=8> */
.L_x_184:
[----:B------:R-:W-:Y:S05]  /*8510*/  BSYNC B1 ;  /* 0x0000000000017941 */ /* 0x000fea0003800000 */
.L_x_183:
        /* <DEDUP_REMOVED lines=8> */
.L_x_186:
[----:B------:R-:W-:Y:S05]  /*85a0*/  BSYNC B1 ;  /* 0x0000000000017941 */ /* 0x000fea0003800000 */
.L_x_185:
        /* <DEDUP_REMOVED lines=12> */
.L_x_188:
[----:B------:R-:W-:Y:S05]  /*8670*/  BSYNC B1 ;  /* 0x0000000000017941 */ /* 0x000fea0003800000 */
.L_x_187:
        /* <DEDUP_REMOVED lines=8> */
.L_x_190:
[----:B------:R-:W-:Y:S05]  /*8700*/  BSYNC B1 ;  /* 0x0000000000017941 */ /* 0x000fea0003800000 */
.L_x_189:
        /* <DEDUP_REMOVED lines=8> */
.L_x_192:
[----:B------:R-:W-:Y:S05]  /*8790*/  BSYNC B1 ;  /* 0x0000000000017941 */ /* 0x000fea0003800000 */
.L_x_191:
        /* <DEDUP_REMOVED lines=8> */
.L_x_194:
[----:B------:R-:W-:Y:S05]  /*8820*/  BSYNC B1 ;  /* 0x0000000000017941 */ /* 0x000fea0003800000 */
.L_x_193:
        /* <DEDUP_REMOVED lines=12> */
.L_x_196:
[----:B------:R-:W-:Y:S05]  /*88f0*/  BSYNC B1 ;  /* 0x0000000000017941 */ /* 0x000fea0003800000 */
.L_x_195:
        /* <DEDUP_REMOVED lines=8> */
.L_x_198:
[----:B------:R-:W-:Y:S05]  /*8980*/  BSYNC B1 ;  /* 0x0000000000017941 */ /* 0x000fea0003800000 */
.L_x_197:
        /* <DEDUP_REMOVED lines=8> */
.L_x_200:
[----:B------:R-:W-:Y:S05]  /*8a10*/  BSYNC B1 ;  /* 0x0000000000017941 */ /* 0x000fea0003800000 */
.L_x_199:
        /* <DEDUP_REMOVED lines=8> */
.L_x_202:
[----:B------:R-:W-:Y:S05]  /*8aa0*/  BSYNC B1 ;  /* 0x0000000000017941 */ /* 0x000fea0003800000 */
.L_x_201:
        /* <DEDUP_REMOVED lines=12> */
.L_x_204:
[----:B------:R-:W-:Y:S05]  /*8b70*/  BSYNC B1 ;  /* 0x0000000000017941 */ /* 0x000fea0003800000 */
.L_x_203:
        /* <DEDUP_REMOVED lines=8> */
.L_x_206:
[----:B------:R-:W-:Y:S05]  /*8c00*/  BSYNC B1 ;  /* 0x0000000000017941 */ /* 0x000fea0003800000 */
.L_x_205:
        /* <DEDUP_REMOVED lines=8> */
.L_x_208:
[----:B------:R-:W-:Y:S05]  /*8c90*/  BSYNC B1 ;  /* 0x0000000000017941 */ /* 0x000fea0003800000 */
.L_x_207:
        /* <DEDUP_REMOVED lines=8> */
.L_x_210:
[----:B------:R-:W-:Y:S05]  /*8d20*/  BSYNC B1 ;  /* 0x0000000000017941 */ /* 0x000fea0003800000 */
.L_x_209:
        /* <DEDUP_REMOVED lines=12> */
.L_x_212:
[----:B------:R-:W-:Y:S05]  /*8df0*/  BSYNC B1 ;  /* 0x0000000000017941 */ /* 0x000fea0003800000 */
.L_x_211:
        /* <DEDUP_REMOVED lines=8> */
.L_x_214:
[----:B------:R-:W-:Y:S05]  /*8e80*/  BSYNC B1 ;  /* 0x0000000000017941 */ /* 0x000fea0003800000 */
.L_x_213:
        /* <DEDUP_REMOVED lines=8> */
.L_x_216:
[----:B------:R-:W-:Y:S05]  /*8f10*/  BSYNC B1 ;  /* 0x0000000000017941 */ /* 0x000fea0003800000 */
.L_x_215:
        /* <DEDUP_REMOVED lines=8> */
.L_x_218:
[----:B------:R-:W-:Y:S05]  /*8fa0*/  BSYNC B1 ;  /* 0x0000000000017941 */ /* 0x000fea0003800000 */
.L_x_217:
        /* <DEDUP_REMOVED lines=12> */
.L_x_220:
[----:B------:R-:W-:Y:S05]  /*9070*/  BSYNC B1 ;  /* 0x0000000000017941 */ /* 0x000fea0003800000 */
.L_x_219:
        /* <DEDUP_REMOVED lines=8> */
.L_x_222:
[----:B------:R-:W-:Y:S05]  /*9100*/  BSYNC B1 ;  /* 0x0000000000017941 */ /* 0x000fea0003800000 */
.L_x_221:
        /* <DEDUP_REMOVED lines=8> */
.L_x_224:
[----:B------:R-:W-:Y:S05]  /*9190*/  BSYNC B1 ;  /* 0x0000000000017941 */ /* 0x000fea0003800000 */
.L_x_223:
        /* <DEDUP_REMOVED lines=8> */
.L_x_226:
[----:B------:R-:W-:Y:S05]  /*9220*/  BSYNC B1 ;  /* 0x0000000000017941 */ /* 0x000fea0003800000 */
.L_x_225:
        /* <DEDUP_REMOVED lines=12> */
.L_x_228:
[----:B------:R-:W-:Y:S05]  /*92f0*/  BSYNC B1 ;  /* 0x0000000000017941 */ /* 0x000fea0003800000 */
.L_x_227:
        /* <DEDUP_REMOVED lines=8> */
.L_x_230:
[----:B------:R-:W-:Y:S05]  /*9380*/  BSYNC B1 ;  /* 0x0000000000017941 */ /* 0x000fea0003800000 */
.L_x_229:
        /* <DEDUP_REMOVED lines=8> */
.L_x_232:
[----:B------:R-:W-:Y:S05]  /*9410*/  BSYNC B1 ;  /* 0x0000000000017941 */ /* 0x000fea0003800000 */
.L_x_231:
        /* <DEDUP_REMOVED lines=8> */
.L_x_234:
[----:B------:R-:W-:Y:S05]  /*94a0*/  BSYNC B1 ;  /* 0x0000000000017941 */ /* 0x000fea0003800000 */
.L_x_233:
        /* <DEDUP_REMOVED lines=12> */
.L_x_236:
[----:B------:R-:W-:Y:S05]  /*9570*/  BSYNC B1 ;  /* 0x0000000000017941 */ /* 0x000fea0003800000 */
.L_x_235:
        /* <DEDUP_REMOVED lines=8> */
.L_x_238:
[----:B------:R-:W-:Y:S05]  /*9600*/  BSYNC B1 ;  /* 0x0000000000017941 */ /* 0x000fea0003800000 */
.L_x_237:
        /* <DEDUP_REMOVED lines=8> */
.L_x_240:
[----:B------:R-:W-:Y:S05]  /*9690*/  BSYNC B1 ;  /* 0x0000000000017941 */ /* 0x000fea0003800000 */
.L_x_239:
        /* <DEDUP_REMOVED lines=8> */
.L_x_242:
[----:B------:R-:W-:Y:S05]  /*9720*/  BSYNC B1 ;  /* 0x0000000000017941 */ /* 0x000fea0003800000 */
.L_x_241:
        /* <DEDUP_REMOVED lines=12> */
.L_x_244:
[----:B------:R-:W-:Y:S05]  /*97f0*/  BSYNC B1 ;  /* 0x0000000000017941 */ /* 0x000fea0003800000 */
.L_x_243:
        /* <DEDUP_REMOVED lines=8> */
.L_x_246:
[----:B------:R-:W-:Y:S05]  /*9880*/  BSYNC B1 ;  /* 0x0000000000017941 */ /* 0x000fea0003800000 */
.L_x_245:
        /* <DEDUP_REMOVED lines=8> */
.L_x_248:
[----:B------:R-:W-:Y:S05]  /*9910*/  BSYNC B1 ;  /* 0x0000000000017941 */ /* 0x000fea0003800000 */
.L_x_247:
        /* <DEDUP_REMOVED lines=8> */
.L_x_250:
[----:B------:R-:W-:Y:S05]  /*99a0*/  BSYNC B1 ;  /* 0x0000000000017941 */ /* 0x000fea0003800000 */
.L_x_249:
        /* <DEDUP_REMOVED lines=12> */
.L_x_252:
[----:B------:R-:W-:Y:S05]  /*9a70*/  BSYNC B1 ;  /* 0x0000000000017941 */ /* 0x000fea0003800000 */
.L_x_251:
        /* <DEDUP_REMOVED lines=8> */
.L_x_254:
[----:B------:R-:W-:Y:S05]  /*9b00*/  BSYNC B1 ;  /* 0x0000000000017941 */ /* 0x000fea0003800000 */
.L_x_253:
        /* <DEDUP_REMOVED lines=8> */
.L_x_256:
[----:B------:R-:W-:Y:S05]  /*9b90*/  BSYNC B1 ;  /* 0x0000000000017941 */ /* 0x000fea0003800000 */
.L_x_255:
        /* <DEDUP_REMOVED lines=8> */
.L_x_258:
[----:B------:R-:W-:Y:S05]  /*9c20*/  BSYNC B1 ;  /* 0x0000000000017941 */ /* 0x000fea0003800000 */
.L_x_257:
        /* <DEDUP_REMOVED lines=12> */
.L_x_260:
[----:B------:R-:W-:Y:S05]  /*9cf0*/  BSYNC B1 ;  /* 0x0000000000017941 */ /* 0x000fea0003800000 */
.L_x_259:
        /* <DEDUP_REMOVED lines=8> */
.L_x_262:
[----:B------:R-:W-:Y:S05]  /*9d80*/  BSYNC B1 ;  /* 0x0000000000017941 */ /* 0x000fea0003800000 */
.L_x_261:
        /* <DEDUP_REMOVED lines=8> */
.L_x_264:
[----:B------:R-:W-:Y:S05]  /*9e10*/  BSYNC B1 ;  /* 0x0000000000017941 */ /* 0x000fea0003800000 */
.L_x_263:
        /* <DEDUP_REMOVED lines=8> */
.L_x_266:
[----:B------:R-:W-:Y:S05]  /*9ea0*/  BSYNC B1 ;  /* 0x0000000000017941 */ /* 0x000fea0003800000 */
.L_x_265:
        /* <DEDUP_REMOVED lines=12> */
.L_x_268:
[----:B------:R-:W-:Y:S05]  /*9f70*/  BSYNC B1 ;  /* 0x0000000000017941 */ /* 0x000fea0003800000 */
.L_x_267:
        /* <DEDUP_REMOVED lines=8> */
.L_x_270:
[----:B------:R-:W-:Y:S05]  /*a000*/  BSYNC B1 ;  /* 0x0000000000017941 */ /* 0x000fea0003800000 */
.L_x_269:
        /* <DEDUP_REMOVED lines=8> */
.L_x_272:
[----:B------:R-:W-:Y:S05]  /*a090*/  BSYNC B1 ;  /* 0x0000000000017941 */ /* 0x000fea0003800000 */
.L_x_271:
        /* <DEDUP_REMOVED lines=8> */
.L_x_274:
[----:B------:R-:W-:Y:S05]  /*a120*/  BSYNC B1 ;  /* 0x0000000000017941 */ /* 0x000fea0003800000 */
.L_x_273:
[----:B-1----:R-:W2:Y:S01]  /*a130*/  LDL.LU R3, [R1+0x5e4] ;  /* 0x0005e40001037983 */ /* 0x002ea20000300800 */
[C---:B------:R-:W-:Y:S01]  /*a140*/  ISETP.LT.OR P2, PT, R0.reuse, 0xf1, !P0 ;  /* 0x000000f10000780c */ /* 0x040fe20004741670 */
[----:B------:R-:W-:Y:S01]  /*a150*/  BSSY B1, `(.L_x_275) ;  /* 0x000000a000017945 */ /* 0x000fe20003800000 */
[----:B------:R-:W-:Y:S02]  /*a160*/  IADD3 R159, P4, R159, 0x80, RZ ;  /* 0x000000809f9f7810 */ /* 0x000fe40007f9e0ff */
        /* <DEDUP_REMOVED lines=8> */
.L_x_276:
[----:B------:R-:W-:Y:S05]  /*a1f0*/  BSYNC B1 ;  /* 0x0000000000017941 */ /* 0x000fea0003800000 */
.L_x_275:
        /* <DEDUP_REMOVED lines=8> */
.L_x_278:
[----:B------:R-:W-:Y:S05]  /*a280*/  BSYNC B1 ;  /* 0x0000000000017941 */ /* 0x000fea0003800000 */
.L_x_277:
        /* <DEDUP_REMOVED lines=8> */
.L_x_280:
[----:B------:R-:W-:Y:S05]  /*a310*/  BSYNC B1 ;  /* 0x0000000000017941 */ /* 0x000fea0003800000 */
.L_x_279:
[----:B-1----:R-:W2:Y:S01]  /*a320*/  LDL.LU R3, [R1+0x5f0] ;  /* 0x0005f00001037983 */ /* 0x002ea20000300800 */
[C---:B------:R-:W-:Y:S01]  /*a330*/  ISETP.LT.OR P1, PT, R0.reuse, 0xfa, !P3 ;  /* 0x000000fa0000780c */ /* 0x040fe20005f21670 */
[----:B------:R-:W-:Y:S01]  /*a340*/  IMAD.WIDE.U32 R162, R159, R12, R154 ;  /* 0x0000000c9fa27225 */ /* 0x000fe200078e009a */
[----:B------:R-:W-:Y:S01]  /*a350*/  BSSY B1, `(.L_x_281) ;  /* 0x000000b000017945 */ /* 0x000fe20003800000 */
[----:B------:R-:W-:Y:S02]  /*a360*/  ISETP.LT.OR P2, PT, R0, 0xfa, !P0 ;  /* 0x000000fa0000780c */ /* 0x000fe40004741670 */
[----:B------:R-:W-:Y:S01]  /*a370*/  IMAD.X R165, RZ, RZ, R15, P4 ;  /* 0x000000ffffa57224 */ /* 0x000fe200020e060f */
[----:B------:R-:W-:Y:S01]  /*a380*/  IADD3 R14, P4, R162, R152, RZ ;  /* 0x00000098a20e7210 */ /* 0x000fe20007f9e0ff */
[----:B--2---:R-:W-:-:S05]  /*a390*/  @!P5 IMAD R3, R3, R17, R2 ;  /* 0x000000110303d224 */ /* 0x004fca00078e0202 */
[----:B------:R1:W-:Y:S01]  /*a3a0*/  @!P5 STG.E.U8 desc[UR36][R4.64+0xf8], R3 ;  /* 0x0000f8030400d986 */ /* 0x0003e2000c101124 */
[----:B------:R-:W-:Y:S01]  /*a3b0*/  ISETP.LT.OR P5, PT, R0, 0xf9, !P0 ;  /* 0x000000f90000780c */ /* 0x000fe200047a1670 */
[----:B------:R-:W-:-:S12]  /*a3c0*/  @P1 BRA `(.L_x_282) ;  /* 0x00000000000c1947 */ /* 0x000fd80003800000 */
[----:B------:R-:W2:Y:S02]  /*a3d0*/  LDG.E.U8 R16, desc[UR36][R22.64+0xf9] ;  /* 0x0000f92416107981 */ /* 0x000ea4000c1e1100 */
[----:B--2---:R-:W-:-:S05]  /*a3e0*/  PRMT R2, R16, 0x8880, RZ ;  /* 0x0000888010027816 */ /* 0x004fca00000000ff */
[----:B------:R-:W-:-:S07]  /*a3f0*/  IMAD R2, R2, R18, RZ ;  /* 0x0000001202027224 */ /* 0x000fce00078e02ff */
.L_x_282:
[----:B------:R-:W-:Y:S05]  /*a400*/  BSYNC B1 ;  /* 0x0000000000017941 */ /* 0x000fea0003800000 */
.L_x_281:
[----:B-1----:R-:W2:Y:S01]  /*a410*/  LDL.LU R3, [R1+0x5f4] ;  /* 0x0005f40001037983 */ /* 0x002ea20000300800 */
[----:B------:R-:W-:Y:S01]  /*a420*/  BSSY B1, `(.L_x_283) ;  /* 0x0000008000017945 */ /* 0x000fe20003800000 */
[----:B------:R-:W-:Y:S02]  /*a430*/  IMAD R165, R165, R12, RZ ;  /* 0x0000000ca5a57224 */ /* 0x000fe400078e02ff */
[----:B--2---:R-:W-:-:S05]  /*a440*/  @!P1 IMAD R3, R3, R17, R2 ;  /* 0x0000001103039224 */ /* 0x004fca00078e0202 */
[----:B------:R1:W-:Y:S01]  /*a450*/  @!P1 STG.E.U8 desc[UR36][R4.64+0xf9], R3 ;  /* 0x0000f90304009986 */ /* 0x0003e2000c101124 */
[----:B------:R-:W-:Y:S05]  /*a460*/  @P5 BRA `(.L_x_284) ;  /* 0x00000000000c5947 */ /* 0x000fea0003800000 */
[----:B------:R-:W2:Y:S02]  /*a470*/  LDG.E.U8 R16, desc[UR36][R20.64+0xf8] ;  /* 0x0000f82414107981 */ /* 0x000ea4000c1e1100 */
[----:B--2---:R-:W-:-:S05]  /*a480*/  PRMT R2, R16, 0x8880, RZ ;  /* 0x0000888010027816 */ /* 0x004fca00000000ff */
[----:B------:R-:W-:-:S07]  /*a490*/  IMAD R2, R2, R18, RZ ;  /* 0x0000001202027224 */ /* 0x000fce00078e02ff */
.L_x_284:
[----:B------:R-:W-:Y:S05]  /*a4a0*/  BSYNC B1 ;  /* 0x0000000000017941 */ /* 0x000fea0003800000 */
.L_x_283:
[----:B-1----:R-:W2:Y:S01]  /*a4b0*/  LDL.LU R3, [R1+0x5f8] ;  /* 0x0005f80001037983 */ /* 0x002ea20000300800 */
[----:B------:R-:W-:Y:S01]  /*a4c0*/  BSSY B1, `(.L_x_285) ;  /* 0x0000008000017945 */ /* 0x000fe20003800000 */
[----:B--2---:R-:W-:Y:S02]  /*a4d0*/  @!P5 IMAD R164, R3, R17, R2 ;  /* 0x0000001103a4d224 */ /* 0x004fe400078e0202 */
[----:B------:R-:W-:-:S03]  /*a4e0*/  IMAD R3, R159, R13, R165 ;  /* 0x0000000d9f037224 */ /* 0x000fc600078e02a5 */
[----:B------:R1:W-:Y:S01]  /*a4f0*/  @!P5 STG.E.U8 desc[UR36][R10.64+0xf8], R164 ;  /* 0x0000f8a40a00d986 */ /* 0x0003e2000c101124 */
[----:B------:R-:W-:Y:S05]  /*a500*/  @P2 BRA `(.L_x_286) ;  /* 0x00000000000c2947 */ /* 0x000fea0003800000 */
[----:B------:R-:W2:Y:S02]  /*a510*/  LDG.E.U8 R16, desc[UR36][R20.64+0xf9] ;  /* 0x0000f92414107981 */ /* 0x000ea4000c1e1100 */
[----:B--2---:R-:W-:-:S05]  /*a520*/  PRMT R2, R16, 0x8880, RZ ;  /* 0x0000888010027816 */ /* 0x004fca00000000ff */
[----:B------:R-:W-:-:S07]  /*a530*/  IMAD R2, R2, R18, RZ ;  /* 0x0000001202027224 */ /* 0x000fce00078e02ff */
.L_x_286:
[----:B------:R-:W-:Y:S05]  /*a540*/  BSYNC B1 ;  /* 0x0000000000017941 */ /* 0x000fea0003800000 */
.L_x_285:
[----:B------:R-:W2:Y:S01]  /*a550*/  LDL.LU R13, [R1+0x5fc] ;  /* 0x0005fc00010d7983 */ /* 0x000ea20000300800 */
[----:B------:R-:W-:Y:S01]  /*a560*/  ISETP.GE.AND P1, PT, R158, 0x81, PT ;  /* 0x000000819e00780c */ /* 0x000fe20003f26270 */
[----:B------:R-:W-:Y:S01]  /*a570*/  BSSY B1, `(.L_x_287) ;  /* 0x000000c000017945 */ /* 0x000fe20003800000 */
[----:B------:R-:W-:Y:S02]  /*a580*/  IADD3.X R15, R153, R163, R3, P4, !PT ;  /* 0x000000a3990f7210 */ /* 0x000fe400027fe403 */
[----:B------:R-:W-:Y:S01]  /*a590*/  ISETP.LT.OR P4, PT, R0, 0x1, !P1 ;  /* 0x000000010000780c */ /* 0x000fe20004f81670 */
[----:B--2---:R-:W-:Y:S02]  /*a5a0*/  @!P2 IMAD R157, R13, R17, R2 ;  /* 0x000000110d9da224 */ /* 0x004fe400078e0202 */
[----:B------:R-:W-:-:S03]  /*a5b0*/  IMAD.WIDE.U32 R12, R159, R12, R160 ;  /* 0x0000000c9f0c7225 */ /* 0x000fc600078e00a0 */
[----:B------:R2:W-:Y:S01]  /*a5c0*/  @!P2 STG.E.U8 desc[UR36][R10.64+0xf9], R157 ;  /* 0x0000f99d0a00a986 */ /* 0x0005e2000c101124 */
[----:B------:R-:W-:Y:S01]  /*a5d0*/  IADD3 R12, P2, P5, R156, R152, R12 ;  /* 0x000000989c0c7210 */ /* 0x000fe20007d5e00c */
[----:B------:R-:W-:-:S05]  /*a5e0*/  IMAD.IADD R152, R3, 0x1, R13 ;  /* 0x0000000103987824 */ /* 0x000fca00078e020d */
[----:B------:R-:W-:Y:S07]  /*a5f0*/  @P4 BRA `(.L_x_288) ;  /* 0x00000000000c4947 */ /* 0x000fee0003800000 */
[----:B------:R-:W3:Y:S02]  /*a600*/  LDG.E.U8 R16, desc[UR36][R14.64] ;  /* 0x000000240e107981 */ /* 0x000ee4000c1e1100 */
[----:B---3--:R-:W-:-:S05]  /*a610*/  PRMT R2, R16, 0x8880, RZ ;  /* 0x0000888010027816 */ /* 0x008fca00000000ff */
[----:B------:R-:W-:-:S07]  /*a620*/  IMAD R2, R2, R18, RZ ;  /* 0x0000001202027224 */ /* 0x000fce00078e02ff */
.L_x_288:
[----:B------:R-:W-:Y:S05]  /*a630*/  BSYNC B1 ;  /* 0x0000000000017941 */ /* 0x000fea0003800000 */
.L_x_287:
[----:B------:R-:W3:Y:S01]  /*a640*/  LDL.LU R3, [R1+0x200] ;  /* 0x0002000001037983 */ /* 0x000ee20000300800 */
[----:B------:R-:W-:Y:S01]  /*a650*/  IADD3.X R13, R155, R153, R152, P2, P5 ;  /* 0x000000999b0d7210 */ /* 0x000fe200017ea498 */
[----:B------:R-:W-:Y:S01]  /*a660*/  BSSY B1, `(.L_x_289) ;  /* 0x000000a000017945 */ /* 0x000fe20003800000 */
[----:B------:R-:W-:-:S04]  /*a670*/  ISETP.GE.AND P2, PT, R158, 0x89, PT ;  /* 0x000000899e00780c */ /* 0x000fc80003f46270 */
[----:B------:R-:W-:Y:S01]  /*a680*/  ISETP.LT.OR P5, PT, R0, 0x1, !P2 ;  /* 0x000000010000780c */ /* 0x000fe200057a1670 */
[----:B---3--:R-:W-:-:S05]  /*a690*/  @!P4 IMAD R3, R3, R17, R2 ;  /* 0x000000110303c224 */ /* 0x008fca00078e0202 */
[----:B------:R3:W-:Y:S01]  /*a6a0*/  @!P4 STG.E.U8 desc[UR36][R6.64], R3 ;  /* 0x000000030600c986 */ /* 0x0007e2000c101124 */
[----:B------:R-:W-:-:S13]  /*a6b0*/  ISETP.LT.OR P4, PT, R0, 0x2, !P1 ;  /* 0x000000020000780c */ /* 0x000fda0004f81670 */
[----:B---3--:R-:W-:Y:S05]  /*a6c0*/  @P4 BRA `(.L_x_290) ;  /* 0x00000000000c4947 */ /* 0x008fea0003800000 */
[----:B------:R-:W3:Y:S02]  /*a6d0*/  LDG.E.U8 R16, desc[UR36][R14.64+0x1] ;  /* 0x000001240e107981 */ /* 0x000ee4000c1e1100 */
[----:B---3--:R-:W-:-:S05]  /*a6e0*/  PRMT R2, R16, 0x8880, RZ ;  /* 0x0000888010027816 */ /* 0x008fca00000000ff */
[----:B------:R-:W-:-:S07]  /*a6f0*/  IMAD R2, R2, R18, RZ ;  /* 0x0000001202027224 */ /* 0x000fce00078e02ff */
.L_x_290:
[----:B------:R-:W-:Y:S05]  /*a700*/  BSYNC B1 ;  /* 0x0000000000017941 */ /* 0x000fea0003800000 */
.L_x_289:
[----:B------:R-:W3:Y:S01]  /*a710*/  LDL.LU R3, [R1+0x204] ;  /* 0x0002040001037983 */ /* 0x000ee20000300800 */
[----:B------:R-:W-:Y:S01]  /*a720*/  BSSY B1, `(.L_x_291) ;  /* 0x0000007000017945 */ /* 0x000fe20003800000 */
[----:B---3--:R-:W-:-:S05]  /*a730*/  @!P4 IMAD R3, R3, R17, R2 ;  /* 0x000000110303c224 */ /* 0x008fca00078e0202 */
[----:B------:R3:W-:Y:S01]  /*a740*/  @!P4 STG.E.U8 desc[UR36][R6.64+0x1], R3 ;  /* 0x000001030600c986 */ /* 0x0007e2000c101124 */
[----:B------:R-:W-:Y:S05]  /*a750*/  @P5 BRA `(.L_x_292) ;  /* 0x00000000000c5947 */ /* 0x000fea0003800000 */
[----:B------:R-:W4:Y:S02]  /*a760*/  LDG.E.U8 R16, desc[UR36][R12.64] ;  /* 0x000000240c107981 */ /* 0x000f24000c1e1100 */
[----:B----4-:R-:W-:-:S05]  /*a770*/  PRMT R2, R16, 0x8880, RZ ;  /* 0x0000888010027816 */ /* 0x010fca00000000ff */
[----:B------:R-:W-:-:S07]  /*a780*/  IMAD R2, R2, R18, RZ ;  /* 0x0000001202027224 */ /* 0x000fce00078e02ff */
.L_x_292:
[----:B------:R-:W-:Y:S05]  /*a790*/  BSYNC B1 ;  /* 0x0000000000017941 */ /* 0x000fea0003800000 */
.L_x_291:
[----:B---3--:R-:W3:Y:S01]  /*a7a0*/  LDL.LU R3, [R1+0x208] ;  /* 0x0002080001037983 */ /* 0x008ee20000300800 */
[----:B------:R-:W-:Y:S01]  /*a7b0*/  ISETP.LT.OR P4, PT, R0, 0x2, !P2 ;  /* 0x000000020000780c */ /* 0x000fe20005781670 */
[----:B------:R-:W-:Y:S01]  /*a7c0*/  BSSY B1, `(.L_x_293) ;  /* 0x0000008000017945 */ /* 0x000fe20003800000 */
[----:B---3--:R-:W-:-:S05]  /*a7d0*/  @!P5 IMAD R3, R3, R17, R2 ;  /* 0x000000110303d224 */ /* 0x008fca00078e0202 */
[----:B------:R3:W-:Y:S01]  /*a7e0*/  @!P5 STG.E.U8 desc[UR36][R8.64], R3 ;  /* 0x000000030800d986 */ /* 0x0007e2000c101124 */
[----:B------:R-:W-:-:S05]  /*a7f0*/  ISETP.LT.OR P5, PT, R0, 0x9, !P1 ;  /* 0x000000090000780c */ /* 0x000fca0004fa1670 */
[----:B------:R-:W-:Y:S08]  /*a800*/  @P4 BRA `(.L_x_294) ;  /* 0x00000000000c4947 */ /* 0x000ff00003800000 */
[----:B------:R-:W4:Y:S02]  /*a810*/  LDG.E.U8 R16, desc[UR36][R12.64+0x1] ;  /* 0x000001240c107981 */ /* 0x000f24000c1e1100 */
[----:B----4-:R-:W-:-:S05]  /*a820*/  PRMT R2, R16, 0x8880, RZ ;  /* 0x0000888010027816 */ /* 0x010fca00000000ff */
[----:B------:R-:W-:-:S07]  /*a830*/  IMAD R2, R2, R18, RZ ;  /* 0x0000001202027224 */ /* 0x000fce00078e02ff */
.L_x_294:
[----:B------:R-:W-:Y:S05]  /*a840*/  BSYNC B1 ;  /* 0x0000000000017941 */ /* 0x000fea0003800000 */
.L_x_293:
[----:B---3--:R-:W3:Y:S01]  /*a850*/  LDL.LU R3, [R1+0x20c] ;  /* 0x00020c0001037983 */ /* 0x008ee20000300800 */
[----:B------:R-:W-:Y:S01]  /*a860*/  BSSY B1, `(.L_x_295) ;  /* 0x0000007000017945 */ /* 0x000fe20003800000 */
[----:B---3--:R-:W-:-:S05]  /*a870*/  @!P4 IMAD R3, R3, R17, R2 ;  /* 0x000000110303c224 */ /* 0x008fca00078e0202 */
[----:B------:R3:W-:Y:S01]  /*a880*/  @!P4 STG.E.U8 desc[UR36][R8.64+0x1], R3 ;  /* 0x000001030800c986 */ /* 0x0007e2000c101124 */
[----:B------:R-:W-:Y:S05]  /*a890*/  @P5 BRA `(.L_x_296) ;  /* 0x00000000000c5947 */ /* 0x000fea0003800000 */
[----:B------:R-:W4:Y:S02]  /*a8a0*/  LDG.E.U8 R16, desc[UR36][R14.64+0x8] ;  /* 0x000008240e107981 */ /* 0x000f24000c1e1100 */
[----:B----4-:R-:W-:-:S05]  /*a8b0*/  PRMT R2, R16, 0x8880, RZ ;  /* 0x0000888010027816 */ /* 0x010fca00000000ff */
[----:B------:R-:W-:-:S07]  /*a8c0*/  IMAD R2, R2, R18, RZ ;  /* 0x0000001202027224 */ /* 0x000fce00078e02ff */
.L_x_296:
[----:B------:R-:W-:Y:S05]  /*a8d0*/  BSYNC B1 ;  /* 0x0000000000017941 */ /* 0x000fea0003800000 */
.L_x_295:
        /* <DEDUP_REMOVED lines=10> */
.L_x_298:
[----:B------:R-:W-:Y:S05]  /*a980*/  BSYNC B1 ;  /* 0x0000000000017941 */ /* 0x000fea0003800000 */
.L_x_297:
        /* <DEDUP_REMOVED lines=8> */
.L_x_300:
[----:B------:R-:W-:Y:S05]  /*aa10*/  BSYNC B1 ;  /* 0x0000000000017941 */ /* 0x000fea0003800000 */
.L_x_299:
        /* <DEDUP_REMOVED lines=10> */
.L_x_302:
[----:B------:R-:W-:Y:S05]  /*aac0*/  BSYNC B1 ;  /* 0x0000000000017941 */ /* 0x000fea0003800000 */
.L_x_301:
        /* <DEDUP_REMOVED lines=8> */
.L_x_304:
[----:B------:R-:W-:Y:S05]  /*ab50*/  BSYNC B1 ;  /* 0x0000000000017941 */ /* 0x000fea0003800000 */
.L_x_303:
        /* <DEDUP_REMOVED lines=10> */
.L_x_306:
[----:B------:R-:W-:Y:S05]  /*ac00*/  BSYNC B1 ;  /* 0x0000000000017941 */ /* 0x000fea0003800000 */
.L_x_305:
        /* <DEDUP_REMOVED lines=8> */
.L_x_308:
[----:B------:R-:W-:Y:S05]  /*ac90*/  BSYNC B1 ;  /* 0x0000000000017941 */ /* 0x000fea0003800000 */
.L_x_307:
        /* <DEDUP_REMOVED lines=10> */
.L_x_310:
[----:B------:R-:W-:Y:S05]  /*ad40*/  BSYNC B1 ;  /* 0x0000000000017941 */ /* 0x000fea0003800000 */
.L_x_309:
        /* <DEDUP_REMOVED lines=8> */
.L_x_312:
[----:B------:R-:W-:Y:S05]  /*add0*/  BSYNC B1 ;  /* 0x0000000000017941 */ /* 0x000fea0003800000 */
.L_x_311:
        /* <DEDUP_REMOVED lines=10> */
.L_x_314:
[----:B------:R-:W-:Y:S05]  /*ae80*/  BSYNC B1 ;  /* 0x0000000000017941 */ /* 0x000fea0003800000 */
.L_x_313:
        /* <DEDUP_REMOVED lines=8> */
.L_x_316:
[----:B------:R-:W-:Y:S05]  /*af10*/  BSYNC B1 ;  /* 0x0000000000017941 */ /* 0x000fea0003800000 */
.L_x_315:
        /* <DEDUP_REMOVED lines=10> */
.L_x_318:
[----:B------:R-:W-:Y:S05]  /*afc0*/  BSYNC B1 ;  /* 0x0000000000017941 */ /* 0x000fea0003800000 */
.L_x_317:
        /* <DEDUP_REMOVED lines=8> */
.L_x_320:
[----:B------:R-:W-:Y:S05]  /*b050*/  BSYNC B1 ;  /* 0x0000000000017941 */ /* 0x000fea0003800000 */
.L_x_319:
        /* <DEDUP_REMOVED lines=10> */
.L_x_322:
[----:B------:R-:W-:Y:S05]  /*b100*/  BSYNC B1 ;  /* 0x0000000000017941 */ /* 0x000fea0003800000 */
.L_x_321:
        /* <DEDUP_REMOVED lines=8> */
.L_x_324:
[----:B------:R-:W-:Y:S05]  /*b190*/  BSYNC B1 ;  /* 0x0000000000017941 */ /* 0x000fea0003800000 */
.L_x_323:
        /* <DEDUP_REMOVED lines=10> */
.L_x_326:
[----:B------:R-:W-:Y:S05]  /*b240*/  BSYNC B1 ;  /* 0x0000000000017941 */ /* 0x000fea0003800000 */
.L_x_325:
        /* <DEDUP_REMOVED lines=8> */
.L_x_328:
[----:B------:R-:W-:Y:S05]  /*b2d0*/  BSYNC B1 ;  /* 0x0000000000017941 */ /* 0x000fea0003800000 */
.L_x_327:
        /* <DEDUP_REMOVED lines=10> */
.L_x_330:
[----:B------:R-:W-:Y:S05]  /*b380*/  BSYNC B1 ;  /* 0x0000000000017941 */ /* 0x000fea0003800000 */
.L_x_329:
        /* <DEDUP_REMOVED lines=8> */
.L_x_332:
[----:B------:R-:W-:Y:S05]  /*b410*/  BSYNC B1 ;  /* 0x0000000000017941 */ /* 0x000fea0003800000 */
.L_x_331:
        /* <DEDUP_REMOVED lines=10> */
.L_x_334:
[----:B------:R-:W-:Y:S05]  /*b4c0*/  BSYNC B1 ;  /* 0x0000000000017941 */ /* 0x000fea0003800000 */
.L_x_333:
        /* <DEDUP_REMOVED lines=8> */
.L_x_336:
[----:B------:R-:W-:Y:S05]  /*b550*/  BSYNC B1 ;  /* 0x0000000000017941 */ /* 0x000fea0003800000 */
.L_x_335:
        /* <DEDUP_REMOVED lines=10> */
.L_x_338:
[----:B------:R-:W-:Y:S05]  /*b600*/  BSYNC B1 ;  /* 0x0000000000017941 */ /* 0x000fea0003800000 */
.L_x_337:
        /* <DEDUP_REMOVED lines=8> */
.L_x_340:
[----:B------:R-:W-:Y:S05]  /*b690*/  BSYNC B1 ;  /* 0x0000000000017941 */ /* 0x000fea0003800000 */
.L_x_339:
        /* <DEDUP_REMOVED lines=10> */
.L_x_342:
[----:B------:R-:W-:Y:S05]  /*b740*/  BSYNC B1 ;  /* 0x0000000000017941 */ /* 0x000fea0003800000 */
.L_x_341:
        /* <DEDUP_REMOVED lines=8> */
.L_x_344:
[----:B------:R-:W-:Y:S05]  /*b7d0*/  BSYNC B1 ;  /* 0x0000000000017941 */ /* 0x000fea0003800000 */
.L_x_343:
        /* <DEDUP_REMOVED lines=10> */
.L_x_346:
[----:B------:R-:W-:Y:S05]  /*b880*/  BSYNC B1 ;  /* 0x0000000000017941 */ /* 0x000fea0003800000 */
.L_x_345:
        /* <DEDUP_REMOVED lines=8> */
.L_x_348:
[----:B------:R-:W-:Y:S05]  /*b910*/  BSYNC B1 ;  /* 0x0000000000017941 */ /* 0x000fea0003800000 */
.L_x_347:
        /* <DEDUP_REMOVED lines=10> */
.L_x_350:
[----:B------:R-:W-:Y:S05]  /*b9c0*/  BSYNC B1 ;  /* 0x0000000000017941 */ /* 0x000fea0003800000 */
.L_x_349:
        /* <DEDUP_REMOVED lines=8> */
.L_x_352:
[----:B------:R-:W-:Y:S05]  /*ba50*/  BSYNC B1 ;  /* 0x0000000000017941 */ /* 0x000fea0003800000 */
.L_x_351:
        /* <DEDUP_REMOVED lines=10> */
.L_x_354:
[----:B------:R-:W-:Y:S05]  /*bb00*/  BSYNC B1 ;  /* 0x0000000000017941 */ /* 0x000fea0003800000 */
.L_x_353:
        /* <DEDUP_REMOVED lines=8> */
.L_x_356:
[----:B------:R-:W-:Y:S05]  /*bb90*/  BSYNC B1 ;  /* 0x0000000000017941 */ /* 0x000fea0003800000 */
.L_x_355:
        /* <DEDUP_REMOVED lines=10> */
.L_x_358:
[----:B------:R-:W-:Y:S05]  /*bc40*/  BSYNC B1 ;  /* 0x0000000000017941 */ /* 0x000fea0003800000 */
.L_x_357:
        /* <DEDUP_REMOVED lines=8> */
.L_x_360:
[----:B------:R-:W-:Y:S05]  /*bcd0*/  BSYNC B1 ;  /* 0x0000000000017941 */ /* 0x000fea0003800000 */
.L_x_359:
        /* <DEDUP_REMOVED lines=10> */
.L_x_362:
[----:B------:R-:W-:Y:S05]  /*bd80*/  BSYNC B1 ;  /* 0x0000000000017941 */ /* 0x000fea0003800000 */
.L_x_361:
        /* <DEDUP_REMOVED lines=8> */
.L_x_364:
[----:B------:R-:W-:Y:S05]  /*be10*/  BSYNC B1 ;  /* 0x0000000000017941 */ /* 0x000fea0003800000 */
.L_x_363:
        /* <DEDUP_REMOVED lines=10> */
.L_x_366:
[----:B------:R-:W-:Y:S05]  /*bec0*/  BSYNC B1 ;  /* 0x0000000000017941 */ /* 0x000fea0003800000 */
.L_x_365:
        /* <DEDUP_REMOVED lines=8> */
.L_x_368:
[----:B------:R-:W-:Y:S05]  /*bf50*/  BSYNC B1 ;  /* 0x0000000000017941 */ /* 0x000fea0003800000 */
.L_x_367:
        /* <DEDUP_REMOVED lines=10> */
.L_x_370:
[----:B------:R-:W-:Y:S05]  /*c000*/  BSYNC B1 ;  /* 0x0000000000017941 */ /* 0x000fea0003800000 */
.L_x_369:
        /* <DEDUP_REMOVED lines=8> */
.L_x_372:
[----:B------:R-:W-:Y:S05]  /*c090*/  BSYNC B1 ;  /* 0x0000000000017941 */ /* 0x000fea0003800000 */
.L_x_371:
        /* <DEDUP_REMOVED lines=10> */
.L_x_374:
[----:B------:R-:W-:Y:S05]  /*c140*/  BSYNC B1 ;  /* 0x0000000000017941 */ /* 0x000fea0003800000 */
.L_x_373:
        /* <DEDUP_REMOVED lines=8> */
.L_x_376:
[----:B------:R-:W-:Y:S05]  /*c1d0*/  BSYNC B1 ;  /* 0x0000000000017941 */ /* 0x000fea0003800000 */
.L_x_375:
        /* <DEDUP_REMOVED lines=10> */
.L_x_378:
[----:B------:R-:W-:Y:S05]  /*c280*/  BSYNC B1 ;  /* 0x0000000000017941 */ /* 0x000fea0003800000 */
.L_x_377:
        /* <DEDUP_REMOVED lines=8> */
.L_x_380:
[----:B------:R-:W-:Y:S05]  /*c310*/  BSYNC B1 ;  /* 0x0000000000017941 */ /* 0x000fea0003800000 */
.L_x_379:
        /* <DEDUP_REMOVED lines=10> */
.L_x_382:
[----:B------:R-:W-:Y:S05]  /*c3c0*/  BSYNC B1 ;  /* 0x0000000000017941 */ /* 0x000fea0003800000 */
.L_x_381:
        /* <DEDUP_REMOVED lines=8> */
.L_x_384:
[----:B------:R-:W-:Y:S05]  /*c450*/  BSYNC B1 ;  /* 0x0000000000017941 */ /* 0x000fea0003800000 */
.L_x_383:
        /* <DEDUP_REMOVED lines=10> */
.L_x_386:
[----:B------:R-:W-:Y:S05]  /*c500*/  BSYNC B1 ;  /* 0x0000000000017941 */ /* 0x000fea0003800000 */
.L_x_385:
        /* <DEDUP_REMOVED lines=8> */
.L_x_388:
[----:B------:R-:W-:Y:S05]  /*c590*/  BSYNC B1 ;  /* 0x0000000000017941 */ /* 0x000fea0003800000 */
.L_x_387:
        /* <DEDUP_REMOVED lines=10> */
.L_x_390:
[----:B------:R-:W-:Y:S05]  /*c640*/  BSYNC B1 ;  /* 0x0000000000017941 */ /* 0x000fea0003800000 */
.L_x_389:
        /* <DEDUP_REMOVED lines=8> */
.L_x_392:
[----:B------:R-:W-:Y:S05]  /*c6d0*/  BSYNC B1 ;  /* 0x0000000000017941 */ /* 0x000fea0003800000 */
.L_x_391:
        /* <DEDUP_REMOVED lines=10> */
.L_x_394:
[----:B------:R-:W-:Y:S05]  /*c780*/  BSYNC B1 ;  /* 0x0000000000017941 */ /* 0x000fea0003800000 */
.L_x_393:
        /* <DEDUP_REMOVED lines=8> */
.L_x_396:
[----:B------:R-:W-:Y:S05]  /*c810*/  BSYNC B1 ;  /* 0x0000000000017941 */ /* 0x000fea0003800000 */
.L_x_395:
        /* <DEDUP_REMOVED lines=10> */
.L_x_398:
[----:B------:R-:W-:Y:S05]  /*c8c0*/  BSYNC B1 ;  /* 0x0000000000017941 */ /* 0x000fea0003800000 */
.L_x_397:
        /* <DEDUP_REMOVED lines=8> */
.L_x_400:
[----:B------:R-:W-:Y:S05]  /*c950*/  BSYNC B1 ;  /* 0x0000000000017941 */ /* 0x000fea0003800000 */
.L_x_399:
        /* <DEDUP_REMOVED lines=10> */
.L_x_402:
[----:B------:R-:W-:Y:S05]  /*ca00*/  BSYNC B1 ;  /* 0x0000000000017941 */ /* 0x000fea0003800000 */
.L_x_401:
        /* <DEDUP_REMOVED lines=8> */
.L_x_404:
[----:B------:R-:W-:Y:S05]  /*ca90*/  BSYNC B1 ;  /* 0x0000000000017941 */ /* 0x000fea0003800000 */
.L_x_403:
        /* <DEDUP_REMOVED lines=10> */
.L_x_406:
[----:B------:R-:W-:Y:S05]  /*cb40*/  BSYNC B1 ;  /* 0x0000000000017941 */ /* 0x000fea0003800000 */
.L_x_405:
        /* <DEDUP_REMOVED lines=8> */
.L_x_408:
[----:B------:R-:W-:Y:S05]  /*cbd0*/  BSYNC B1 ;  /* 0x0000000000017941 */ /* 0x000fea0003800000 */
.L_x_407:
        /* <DEDUP_REMOVED lines=10> */
.L_x_410:
[----:B------:R-:W-:Y:S05]  /*cc80*/  BSYNC B1 ;  /* 0x0000000000017941 */ /* 0x000fea0003800000 */
.L_x_409:
        /* <DEDUP_REMOVED lines=8> */
.L_x_412:
[----:B------:R-:W-:Y:S05]  /*cd10*/  BSYNC B1 ;  /* 0x0000000000017941 */ /* 0x000fea0003800000 */
.L_x_411:
        /* <DEDUP_REMOVED lines=10> */
.L_x_414:
[----:B------:R-:W-:Y:S05]  /*cdc0*/  BSYNC B1 ;  /* 0x0000000000017941 */ /* 0x000fea0003800000 */
.L_x_413:
        /* <DEDUP_REMOVED lines=8> */
.L_x_416:
[----:B------:R-:W-:Y:S05]  /*ce50*/  BSYNC B1 ;  /* 0x0000000000017941 */ /* 0x000fea0003800000 */
.L_x_415:
        /* <DEDUP_REMOVED lines=10> */
.L_x_418:
[----:B------:R-:W-:Y:S05]  /*cf00*/  BSYNC B1 ;  /* 0x0000000000017941 */ /* 0x000fea0003800000 */
.L_x_417:
        /* <DEDUP_REMOVED lines=8> */
.L_x_420:
[----:B------:R-:W-:Y:S05]  /*cf90*/  BSYNC B1 ;  /* 0x0000000000017941 */ /* 0x000fea0003800000 */
.L_x_419:
        /* <DEDUP_REMOVED lines=10> */
.L_x_422:
[----:B------:R-:W-:Y:S05]  /*d040*/  BSYNC B1 ;  /* 0x0000000000017941 */ /* 0x000fea0003800000 */
.L_x_421:
        /* <DEDUP_REMOVED lines=8> */
.L_x_424:
[----:B------:R-:W-:Y:S05]  /*d0d0*/  BSYNC B1 ;  /* 0x0000000000017941 */ /* 0x000fea0003800000 */
.L_x_423:
        /* <DEDUP_REMOVED lines=10> */
.L_x_426:
[----:B------:R-:W-:Y:S05]  /*d180*/  BSYNC B1 ;  /* 0x0000000000017941 */ /* 0x000fea0003800000 */
.L_x_425:
        /* <DEDUP_REMOVED lines=8> */
.L_x_428:
[----:B------:R-:W-:Y:S05]  /*d210*/  BSYNC B1 ;  /* 0x0000000000017941 */ /* 0x000fea0003800000 */
.L_x_427:
        /* <DEDUP_REMOVED lines=10> */
.L_x_430:
[----:B------:R-:W-:Y:S05]  /*d2c0*/  BSYNC B1 ;  /* 0x0000000000017941 */ /* 0x000fea0003800000 */
.L_x_429:
        /* <DEDUP_REMOVED lines=8> */
.L_x_432:
[----:B------:R-:W-:Y:S05]  /*d350*/  BSYNC B1 ;  /* 0x0000000000017941 */ /* 0x000fea0003800000 */
.L_x_431:
        /* <DEDUP_REMOVED lines=10> */
.L_x_434:
[----:B------:R-:W-:Y:S05]  /*d400*/  BSYNC B1 ;  /* 0x0000000000017941 */ /* 0x000fea0003800000 */
.L_x_433:
        /* <DEDUP_REMOVED lines=8> */
.L_x_436:
[----:B------:R-:W-:Y:S05]  /*d490*/  BSYNC B1 ;  /* 0x0000000000017941 */ /* 0x000fea0003800000 */
.L_x_435:
        /* <DEDUP_REMOVED lines=10> */
.L_x_438:
[----:B------:R-:W-:Y:S05]  /*d540*/  BSYNC B1 ;  /* 0x0000000000017941 */ /* 0x000fea0003800000 */
.L_x_437:
        /* <DEDUP_REMOVED lines=8> */
.L_x_440:
[----:B------:R-:W-:Y:S05]  /*d5d0*/  BSYNC B1 ;  /* 0x0000000000017941 */ /* 0x000fea0003800000 */
.L_x_439:
        /* <DEDUP_REMOVED lines=10> */
.L_x_442:
[----:B------:R-:W-:Y:S05]  /*d680*/  BSYNC B1 ;  /* 0x0000000000017941 */ /* 0x000fea0003800000 */
.L_x_441:
        /* <DEDUP_REMOVED lines=8> */
.L_x_444:
[----:B------:R-:W-:Y:S05]  /*d710*/  BSYNC B1 ;  /* 0x0000000000017941 */ /* 0x000fea0003800000 */
.L_x_443:
        /* <DEDUP_REMOVED lines=10> */
.L_x_446:
[----:B------:R-:W-:Y:S05]  /*d7c0*/  BSYNC B1 ;  /* 0x0000000000017941 */ /* 0x000fea0003800000 */
.L_x_445:
        /* <DEDUP_REMOVED lines=8> */
.L_x_448:
[----:B------:R-:W-:Y:S05]  /*d850*/  BSYNC B1 ;  /* 0x0000000000017941 */ /* 0x000fea0003800000 */
.L_x_447:
        /* <DEDUP_REMOVED lines=10> */
.L_x_450:
[----:B------:R-:W-:Y:S05]  /*d900*/  BSYNC B1 ;  /* 0x0000000000017941 */ /* 0x000fea0003800000 */
.L_x_449:
        /* <DEDUP_REMOVED lines=8> */
.L_x_452:
[----:B------:R-:W-:Y:S05]  /*d990*/  BSYNC B1 ;  /* 0x0000000000017941 */ /* 0x000fea0003800000 */
.L_x_451:
        /* <DEDUP_REMOVED lines=10> */
.L_x_454:
[----:B------:R-:W-:Y:S05]  /*da40*/  BSYNC B1 ;  /* 0x0000000000017941 */ /* 0x000fea0003800000 */
.L_x_453:
        /* <DEDUP_REMOVED lines=8> */
.L_x_456:
[----:B------:R-:W-:Y:S05]  /*dad0*/  BSYNC B1 ;  /* 0x0000000000017941 */ /* 0x000fea0003800000 */
.L_x_455:
        /* <DEDUP_REMOVED lines=10> */
.L_x_458:
[----:B------:R-:W-:Y:S05]  /*db80*/  BSYNC B1 ;  /* 0x0000000000017941 */ /* 0x000fea0003800000 */
.L_x_457:
        /* <DEDUP_REMOVED lines=8> */
.L_x_460:
[----:B------:R-:W-:Y:S05]  /*dc10*/  BSYNC B1 ;  /* 0x0000000000017941 */ /* 0x000fea0003800000 */
.L_x_459:
        /* <DEDUP_REMOVED lines=10> */
.L_x_462:
[----:B------:R-:W-:Y:S05]  /*dcc0*/  BSYNC B1 ;  /* 0x0000000000017941 */ /* 0x000fea0003800000 */
.L_x_461:
        /* <DEDUP_REMOVED lines=8> */
.L_x_464:
[----:B------:R-:W-:Y:S05]  /*dd50*/  BSYNC B1 ;  /* 0x0000000000017941 */ /* 0x000fea0003800000 */
.L_x_463:
        /* <DEDUP_REMOVED lines=10> */
.L_x_466:
[----:B------:R-:W-:Y:S05]  /*de00*/  BSYNC B1 ;  /* 0x0000000000017941 */ /* 0x000fea0003800000 */
.L_x_465:
        /* <DEDUP_REMOVED lines=8> */
.L_x_468:
[----:B------:R-:W-:Y:S05]  /*de90*/  BSYNC B1 ;  /* 0x0000000000017941 */ /* 0x000fea0003800000 */
.L_x_467:
        /* <DEDUP_REMOVED lines=10> */
.L_x_470:
[----:B------:R-:W-:Y:S05]  /*df40*/  BSYNC B1 ;  /* 0x0000000000017941 */ /* 0x000fea0003800000 */
.L_x_469:
        /* <DEDUP_REMOVED lines=8> */
.L_x_472:
[----:B------:R-:W-:Y:S05]  /*dfd0*/  BSYNC B1 ;  /* 0x0000000000017941 */ /* 0x000fea0003800000 */
.L_x_471:
        /* <DEDUP_REMOVED lines=10> */
.L_x_474:
[----:B------:R-:W-:Y:S05]  /*e080*/  BSYNC B1 ;  /* 0x0000000000017941 */ /* 0x000fea0003800000 */
.L_x_473:
        /* <DEDUP_REMOVED lines=8> */
.L_x_476:
[----:B------:R-:W-:Y:S05]  /*e110*/  BSYNC B1 ;  /* 0x0000000000017941 */ /* 0x000fea0003800000 */
.L_x_475:
        /* <DEDUP_REMOVED lines=10> */
.L_x_478:
[----:B------:R-:W-:Y:S05]  /*e1c0*/  BSYNC B1 ;  /* 0x0000000000017941 */ /* 0x000fea0003800000 */
.L_x_477:
        /* <DEDUP_REMOVED lines=8> */
.L_x_480:
[----:B------:R-:W-:Y:S05]  /*e250*/  BSYNC B1 ;  /* 0x0000000000017941 */ /* 0x000fea0003800000 */
.L_x_479:
        /* <DEDUP_REMOVED lines=10> */
.L_x_482:
[----:B------:R-:W-:Y:S05]  /*e300*/  BSYNC B1 ;  /* 0x0000000000017941 */ /* 0x000fea0003800000 */
.L_x_481:
        /* <DEDUP_REMOVED lines=8> */
.L_x_484:
[----:B------:R-:W-:Y:S05]  /*e390*/  BSYNC B1 ;  /* 0x0000000000017941 */ /* 0x000fea0003800000 */
.L_x_483:
        /* <DEDUP_REMOVED lines=10> */
.L_x_486:
[----:B------:R-:W-:Y:S05]  /*e440*/  BSYNC B1 ;  /* 0x0000000000017941 */ /* 0x000fea0003800000 */
.L_x_485:
        /* <DEDUP_REMOVED lines=8> */
.L_x_488:
[----:B------:R-:W-:Y:S05]  /*e4d0*/  BSYNC B1 ;  /* 0x0000000000017941 */ /* 0x000fea0003800000 */
.L_x_487:
        /* <DEDUP_REMOVED lines=10> */
.L_x_490:
[----:B------:R-:W-:Y:S05]  /*e580*/  BSYNC B1 ;  /* 0x0000000000017941 */ /* 0x000fea0003800000 */
.L_x_489:
        /* <DEDUP_REMOVED lines=8> */
.L_x_492:
[----:B------:R-:W-:Y:S05]  /*e610*/  BSYNC B1 ;  /* 0x0000000000017941 */ /* 0x000fea0003800000 */
.L_x_491:
        /* <DEDUP_REMOVED lines=10> */
.L_x_494:
[----:B------:R-:W-:Y:S05]  /*e6c0*/  BSYNC B1 ;  /* 0x0000000000017941 */ /* 0x000fea0003800000 */
.L_x_493:
        /* <DEDUP_REMOVED lines=8> */
.L_x_496:
[----:B------:R-:W-:Y:S05]  /*e750*/  BSYNC B1 ;  /* 0x0000000000017941 */ /* 0x000fea0003800000 */
.L_x_495:
        /* <DEDUP_REMOVED lines=10> */
.L_x_498:
[----:B------:R-:W-:Y:S05]  /*e800*/  BSYNC B1 ;  /* 0x0000000000017941 */ /* 0x000fea0003800000 */
.L_x_497:
        /* <DEDUP_REMOVED lines=8> */
.L_x_500:
[----:B------:R-:W-:Y:S05]  /*e890*/  BSYNC B1 ;  /* 0x0000000000017941 */ /* 0x000fea0003800000 */
.L_x_499:
        /* <DEDUP_REMOVED lines=10> */
.L_x_502:
[----:B------:R-:W-:Y:S05]  /*e940*/  BSYNC B1 ;  /* 0x0000000000017941 */ /* 0x000fea0003800000 */
.L_x_501:
        /* <DEDUP_REMOVED lines=8> */
.L_x_504:
[----:B------:R-:W-:Y:S05]  /*e9d0*/  BSYNC B1 ;  /* 0x0000000000017941 */ /* 0x000fea0003800000 */
.L_x_503:
        /* <DEDUP_REMOVED lines=10> */
.L_x_506:
[----:B------:R-:W-:Y:S05]  /*ea80*/  BSYNC B1 ;  /* 0x0000000000017941 */ /* 0x000fea0003800000 */
.L_x_505:
        /* <DEDUP_REMOVED lines=8> */
.L_x_508:
[----:B------:R-:W-:Y:S05]  /*eb10*/  BSYNC B1 ;  /* 0x0000000000017941 */ /* 0x000fea0003800000 */
.L_x_507:
        /* <DEDUP_REMOVED lines=10> */
.L_x_510:
[----:B------:R-:W-:Y:S05]  /*ebc0*/  BSYNC B1 ;  /* 0x0000000000017941 */ /* 0x000fea0003800000 */
.L_x_509:
        /* <DEDUP_REMOVED lines=8> */
.L_x_512:
[----:B------:R-:W-:Y:S05]  /*ec50*/  BSYNC B1 ;  /* 0x0000000000017941 */ /* 0x000fea0003800000 */
.L_x_511:
        /* <DEDUP_REMOVED lines=10> */
.L_x_514:
[----:B------:R-:W-:Y:S05]  /*ed00*/  BSYNC B1 ;  /* 0x0000000000017941 */ /* 0x000fea0003800000 */
.L_x_513:
        /* <DEDUP_REMOVED lines=8> */
.L_x_516:
[----:B------:R-:W-:Y:S05]  /*ed90*/  BSYNC B1 ;  /* 0x0000000000017941 */ /* 0x000fea0003800000 */
.L_x_515:
        /* <DEDUP_REMOVED lines=10> */
.L_x_518:
[----:B------:R-:W-:Y:S05]  /*ee40*/  BSYNC B1 ;  /* 0x0000000000017941 */ /* 0x000fea0003800000 */
.L_x_517:
        /* <DEDUP_REMOVED lines=8> */
.L_x_520:
[----:B------:R-:W-:Y:S05]  /*eed0*/  BSYNC B1 ;  /* 0x0000000000017941 */ /* 0x000fea0003800000 */
.L_x_519:
        /* <DEDUP_REMOVED lines=10> */
.L_x_522:
[----:B------:R-:W-:Y:S05]  /*ef80*/  BSYNC B1 ;  /* 0x0000000000017941 */ /* 0x000fea0003800000 */
.L_x_521:
        /* <DEDUP_REMOVED lines=8> */
.L_x_524:
[----:B------:R-:W-:Y:S05]  /*f010*/  BSYNC B1 ;  /* 0x0000000000017941 */ /* 0x000fea0003800000 */
.L_x_523:
        /* <DEDUP_REMOVED lines=10> */
.L_x_526:
[----:B------:R-:W-:Y:S05]  /*f0c0*/  BSYNC B1 ;  /* 0x0000000000017941 */ /* 0x000fea0003800000 */
.L_x_525:
        /* <DEDUP_REMOVED lines=8> */
.L_x_528:
[----:B------:R-:W-:Y:S05]  /*f150*/  BSYNC B1 ;  /* 0x0000000000017941 */ /* 0x000fea0003800000 */
.L_x_527:
        /* <DEDUP_REMOVED lines=10> */
.L_x_530:
[----:B------:R-:W-:Y:S05]  /*f200*/  BSYNC B1 ;  /* 0x0000000000017941 */ /* 0x000fea0003800000 */
.L_x_529:
        /* <DEDUP_REMOVED lines=8> */
.L_x_532:
[----:B------:R-:W-:Y:S05]  /*f290*/  BSYNC B1 ;  /* 0x0000000000017941 */ /* 0x000fea0003800000 */
.L_x_531:
        /* <DEDUP_REMOVED lines=10> */
.L_x_534:
[----:B------:R-:W-:Y:S05]  /*f340*/  BSYNC B1 ;  /* 0x0000000000017941 */ /* 0x000fea0003800000 */
.L_x_533:
        /* <DEDUP_REMOVED lines=8> */
.L_x_536:
[----:B------:R-:W-:Y:S05]  /*f3d0*/  BSYNC B1 ;  /* 0x0000000000017941 */ /* 0x000fea0003800000 */
.L_x_535:
        /* <DEDUP_REMOVED lines=10> */
.L_x_538:
[----:B------:R-:W-:Y:S05]  /*f480*/  BSYNC B1 ;  /* 0x0000000000017941 */ /* 0x000fea0003800000 */
.L_x_537:
        /* <DEDUP_REMOVED lines=8> */
.L_x_540:
[----:B------:R-:W-:Y:S05]  /*f510*/  BSYNC B1 ;  /* 0x0000000000017941 */ /* 0x000fea0003800000 */
.L_x_539:
        /* <DEDUP_REMOVED lines=10> */
.L_x_542:
[----:B------:R-:W-:Y:S05]  /*f5c0*/  BSYNC B1 ;  /* 0x0000000000017941 */ /* 0x000fea0003800000 */
.L_x_541:
        /* <DEDUP_REMOVED lines=8> */
.L_x_544:
[----:B------:R-:W-:Y:S05]  /*f650*/  BSYNC B1 ;  /* 0x0000000000017941 */ /* 0x000fea0003800000 */
.L_x_543:
[----:B---3--:R-:W3:Y:S01]  /*f660*/  LDL.LU R3, [R1] ;  /* 0x0000000001037983 */ /* 0x008ee20000300800 */
        /* <DEDUP_REMOVED lines=9> */
.L_x_546:
[----:B------:R-:W-:Y:S05]  /*f700*/  BSYNC B1 ;  /* 0x0000000000017941 */ /* 0x000fea0003800000 */
.L_x_545:
        /* <DEDUP_REMOVED lines=8> */
.L_x_548:
[----:B------:R-:W-:Y:S05]  /*f790*/  BSYNC B1 ;  /* 0x0000000000017941 */ /* 0x000fea0003800000 */
.L_x_547:
        /* <DEDUP_REMOVED lines=10> */
.L_x_550:
[----:B------:R-:W-:Y:S05]  /*f840*/  BSYNC B1 ;  /* 0x0000000000017941 */ /* 0x000fea0003800000 */
.L_x_549:
        /* <DEDUP_REMOVED lines=8> */
.L_x_552:
[----:B------:R-:W-:Y:S05]  /*f8d0*/  BSYNC B1 ;  /* 0x0000000000017941 */ /* 0x000fea0003800000 */
.L_x_551:
        /* <DEDUP_REMOVED lines=10> */
.L_x_554:
[----:B------:R-:W-:Y:S05]  /*f980*/  BSYNC B1 ;  /* 0x0000000000017941 */ /* 0x000fea0003800000 */
.L_x_553:
        /* <DEDUP_REMOVED lines=8> */
.L_x_556:
[----:B------:R-:W-:Y:S05]  /*fa10*/  BSYNC B1 ;  /* 0x0000000000017941 */ /* 0x000fea0003800000 */
.L_x_555:
        /* <DEDUP_REMOVED lines=10> */
.L_x_558:
[----:B------:R-:W-:Y:S05]  /*fac0*/  BSYNC B1 ;  /* 0x0000000000017941 */ /* 0x000fea0003800000 */
.L_x_557:
        /* <DEDUP_REMOVED lines=8> */
.L_x_560:
[----:B------:R-:W-:Y:S05]  /*fb50*/  BSYNC B1 ;  /* 0x0000000000017941 */ /* 0x000fea0003800000 */
.L_x_559:
        /* <DEDUP_REMOVED lines=10> */
.L_x_562:
[----:B------:R-:W-:Y:S05]  /*fc00*/  BSYNC B1 ;  /* 0x0000000000017941 */ /* 0x000fea0003800000 */
.L_x_561:
        /* <DEDUP_REMOVED lines=8> */
.L_x_564:
[----:B------:R-:W-:Y:S05]  /*fc90*/  BSYNC B1 ;  /* 0x0000000000017941 */ /* 0x000fea0003800000 */
.L_x_563:
        /* <DEDUP_REMOVED lines=10> */
.L_x_566:
[----:B------:R-:W-:Y:S05]  /*fd40*/  BSYNC B1 ;  /* 0x0000000000017941 */ /* 0x000fea0003800000 */
.L_x_565:
        /* <DEDUP_REMOVED lines=8> */
.L_x_568:
[----:B------:R-:W-:Y:S05]  /*fdd0*/  BSYNC B1 ;  /* 0x0000000000017941 */ /* 0x000fea0003800000 */
.L_x_567:
        /* <DEDUP_REMOVED lines=10> */
.L_x_570:
[----:B------:R-:W-:Y:S05]  /*fe80*/  BSYNC B1 ;  /* 0x0000000000017941 */ /* 0x000fea0003800000 */
.L_x_569:
        /* <DEDUP_REMOVED lines=8> */
.L_x_572:
[----:B------:R-:W-:Y:S05]  /*ff10*/  BSYNC B1 ;  /* 0x0000000000017941 */ /* 0x000fea0003800000 */
.L_x_571:
        /* <DEDUP_REMOVED lines=10> */
.L_x_574:
[----:B------:R-:W-:Y:S05]  /*ffc0*/  BSYNC B1 ;  /* 0x0000000000017941 */ /* 0x000fea0003800000 */
.L_x_573:
        /* <DEDUP_REMOVED lines=8> */
.L_x_576:
[----:B------:R-:W-:Y:S05]  /*10050*/  BSYNC B1 ;  /* 0x0000000000017941 */ /* 0x000fea0003800000 */
.L_x_575:
        /* <DEDUP_REMOVED lines=10> */
.L_x_578:
[----:B------:R-:W-:Y:S05]  /*10100*/  BSYNC B1 ;  /* 0x0000000000017941 */ /* 0x000fea0003800000 */
.L_x_577:
        /* <DEDUP_REMOVED lines=8> */
.L_x_580:
[----:B------:R-:W-:Y:S05]  /*10190*/  BSYNC B1 ;  /* 0x0000000000017941 */ /* 0x000fea0003800000 */
.L_x_579:
        /* <DEDUP_REMOVED lines=10> */
.L_x_582:
[----:B------:R-:W-:Y:S05]  /*10240*/  BSYNC B1 ;  /* 0x0000000000017941 */ /* 0x000fea0003800000 */
.L_x_581:
        /* <DEDUP_REMOVED lines=8> */
.L_x_584:
[----:B------:R-:W-:Y:S05]  /*102d0*/  BSYNC B1 ;  /* 0x0000000000017941 */ /* 0x000fea0003800000 */
.L_x_583:
        /* <DEDUP_REMOVED lines=10> */
.L_x_586:
[----:B------:R-:W-:Y:S05]  /*10380*/  BSYNC B1 ;  /* 0x0000000000017941 */ /* 0x000fea0003800000 */
.L_x_585:
        /* <DEDUP_REMOVED lines=8> */
.L_x_588:
[----:B------:R-:W-:Y:S05]  /*10410*/  BSYNC B1 ;  /* 0x0000000000017941 */ /* 0x000fea0003800000 */
.L_x_587:
        /* <DEDUP_REMOVED lines=10> */
.L_x_590:
[----:B------:R-:W-:Y:S05]  /*104c0*/  BSYNC B1 ;  /* 0x0000000000017941 */ /* 0x000fea0003800000 */
.L_x_589:
        /* <DEDUP_REMOVED lines=8> */
.L_x_592:
[----:B------:R-:W-:Y:S05]  /*10550*/  BSYNC B1 ;  /* 0x0000000000017941 */ /* 0x000fea0003800000 */
.L_x_591:
        /* <DEDUP_REMOVED lines=10> */
.L_x_594:
[----:B------:R-:W-:Y:S05]  /*10600*/  BSYNC B1 ;  /* 0x0000000000017941 */ /* 0x000fea0003800000 */
.L_x_593:
        /* <DEDUP_REMOVED lines=8> */
.L_x_596:
[----:B------:R-:W-:Y:S05]  /*10690*/  BSYNC B1 ;  /* 0x0000000000017941 */ /* 0x000fea0003800000 */
.L_x_595:
        /* <DEDUP_REMOVED lines=10> */
.L_x_598:
[----:B------:R-:W-:Y:S05]  /*10740*/  BSYNC B1 ;  /* 0x0000000000017941 */ /* 0x000fea0003800000 */
.L_x_597:
        /* <DEDUP_REMOVED lines=8> */
.L_x_600:
[----:B------:R-:W-:Y:S05]  /*107d0*/  BSYNC B1 ;  /* 0x0000000000017941 */ /* 0x000fea0003800000 */
.L_x_599:
        /* <DEDUP_REMOVED lines=10> */
.L_x_602:
[----:B------:R-:W-:Y:S05]  /*10880*/  BSYNC B1 ;  /* 0x0000000000017941 */ /* 0x000fea0003800000 */
.L_x_601:
        /* <DEDUP_REMOVED lines=8> */
.L_x_604:
[----:B------:R-:W-:Y:S05]  /*10910*/  BSYNC B1 ;  /* 0x0000000000017941 */ /* 0x000fea0003800000 */
.L_x_603:
        /* <DEDUP_REMOVED lines=10> */
.L_x_606:
[----:B------:R-:W-:Y:S05]  /*109c0*/  BSYNC B1 ;  /* 0x0000000000017941 */ /* 0x000fea0003800000 */
.L_x_605:
        /* <DEDUP_REMOVED lines=8> */
.L_x_608:
[----:B------:R-:W-:Y:S05]  /*10a50*/  BSYNC B1 ;  /* 0x0000000000017941 */ /* 0x000fea0003800000 */
.L_x_607:
        /* <DEDUP_REMOVED lines=10> */
.L_x_610:
[----:B------:R-:W-:Y:S05]  /*10b00*/  BSYNC B1 ;  /* 0x0000000000017941 */ /* 0x000fea0003800000 */
.L_x_609:
        /* <DEDUP_REMOVED lines=8> */
.L_x_612:
[----:B------:R-:W-:Y:S05]  /*10b90*/  BSYNC B1 ;  /* 0x0000000000017941 */ /* 0x000fea0003800000 */
.L_x_611:
        /* <DEDUP_REMOVED lines=10> */
.L_x_614:
[----:B------:R-:W-:Y:S05]  /*10c40*/  BSYNC B1 ;  /* 0x0000000000017941 */ /* 0x000fea0003800000 */
.L_x_613:
        /* <DEDUP_REMOVED lines=8> */
.L_x_616:
[----:B------:R-:W-:Y:S05]  /*10cd0*/  BSYNC B1 ;  /* 0x0000000000017941 */ /* 0x000fea0003800000 */
.L_x_615:
        /* <DEDUP_REMOVED lines=10> */
.L_x_618:
[----:B------:R-:W-:Y:S05]  /*10d80*/  BSYNC B1 ;  /* 0x0000000000017941 */ /* 0x000fea0003800000 */
.L_x_617:
        /* <DEDUP_REMOVED lines=8> */
.L_x_620:
[----:B------:R-:W-:Y:S05]  /*10e10*/  BSYNC B1 ;  /* 0x0000000000017941 */ /* 0x000fea0003800000 */
.L_x_619:
        /* <DEDUP_REMOVED lines=10> */
.L_x_622:
[----:B------:R-:W-:Y:S05]  /*10ec0*/  BSYNC B1 ;  /* 0x0000000000017941 */ /* 0x000fea0003800000 */
.L_x_621:
        /* <DEDUP_REMOVED lines=8> */
.L_x_624:
[----:B------:R-:W-:Y:S05]  /*10f50*/  BSYNC B1 ;  /* 0x0000000000017941 */ /* 0x000fea0003800000 */
.L_x_623:
        /* <DEDUP_REMOVED lines=10> */
.L_x_626:
[----:B------:R-:W-:Y:S05]  /*11000*/  BSYNC B1 ;  /* 0x0000000000017941 */ /* 0x000fea0003800000 */
.L_x_625:
        /* <DEDUP_REMOVED lines=8> */
.L_x_628:
[----:B------:R-:W-:Y:S05]  /*11090*/  BSYNC B1 ;  /* 0x0000000000017941 */ /* 0x000fea0003800000 */
.L_x_627:
        /* <DEDUP_REMOVED lines=10> */
.L_x_630:
[----:B------:R-:W-:Y:S05]  /*11140*/  BSYNC B1 ;  /* 0x0000000000017941 */ /* 0x000fea0003800000 */
.L_x_629:
        /* <DEDUP_REMOVED lines=8> */
.L_x_632:
[----:B------:R-:W-:Y:S05]  /*111d0*/  BSYNC B1 ;  /* 0x0000000000017941 */ /* 0x000fea0003800000 */
.L_x_631:
        /* <DEDUP_REMOVED lines=10> */
.L_x_634:
[----:B------:R-:W-:Y:S05]  /*11280*/  BSYNC B1 ;  /* 0x0000000000017941 */ /* 0x000fea0003800000 */
.L_x_633:
[----:B---3--:R-:W3:Y:S01]  /*11290*/  LDL.LU R3, [R1+0xb4] ;  /* 0x0000b40001037983 */ /* 0x008ee20000300800 */
[----:B------:R-:W-:Y:S01]  /*112a0*/  BSSY B1, `(.L_x_635) ;  /* 0x0000007000017945 */ /* 0x000fe20003800000 */
[----:B---3--:R-:W-:-:S05]  /*112b0*/  @!P4 IMAD R3, R3, R17, R2 ;  /* 0x000000110303c224 */ /* 0x008fca00078e0202 */
[----:B------:R3:W-:Y:S01]  /*112c0*/  @!P4 STG.E.U8 desc[UR36][R4.64+0x159], R3 ;  /* 0x000159030400c986 */ /* 0x0007e2000c101124 */
[----:B------:R-:W-:Y:S05]  /*112d0*/  @P5 BRA `(.L_x_636) ;  /* 0x00000000000c5947 */ /* 0x000fea0003800000 */
[----:B------:R-:W3:Y:S02]  /*112e0*/  LDG.E.U8 R16, desc[UR36][R20.64+0x158] ;  /* 0x0001582414107981 */ /* 0x000ee4000c1e1100 */
[----:B---3--:R-:W-:-:S05]  /*112f0*/  PRMT R3, R16, 0x8880, RZ ;  /* 0x0000888010037816 */ /* 0x008fca00000000ff */
[----:B------:R-:W-:-:S07]  /*11300*/  IMAD R2, R3, R18, RZ ;  /* 0x0000001203027224 */ /* 0x000fce00078e02ff */
.L_x_636:
[----:B------:R-:W-:Y:S05]  /*11310*/  BSYNC B1 ;  /* 0x0000000000017941 */ /* 0x000fea0003800000 */
.L_x_635:
[----:B---3--:R-:W3:Y:S01]  /*11320*/  LDL.LU R3, [R1+0xb8] ;  /* 0x0000b80001037983 */ /* 0x008ee20000300800 */
[----:B------:R-:W-:Y:S01]  /*11330*/  ISETP.LT.OR P4, PT, R0, 0x15a, !P0 ;  /* 0x0000015a0000780c */ /* 0x000fe20004781670 */
[----:B------:R-:W-:Y:S01]  /*11340*/  BSSY B1, `(.L_x_637) ;  /* 0x0000008000017945 */ /* 0x000fe20003800000 */
[----:B---3--:R-:W-:-:S05]  /*11350*/  @!P5 IMAD R3, R3, R17, R2 ;  /* 0x000000110303d224 */ /* 0x008fca00078e0202 */
[----:B------:R3:W-:Y:S01]  /*11360*/  @!P5 STG.E.U8 desc[UR36][R10.64+0x158], R3 ;  /* 0x000158030a00d986 */ /* 0x0007e2000c101124 */
[----:B------:R-:W-:-:S05]  /*11370*/  ISETP.LT.OR P5, PT, R0, 0x161, !P3 ;  /* 0x000001610000780c */ /* 0x000fca0005fa1670 */
[----:B------:R-:W-:Y:S08]  /*11380*/  @P4 BRA `(.L_x_638) ;  /* 0x00000000000c4947 */ /* 0x000ff00003800000 */
[----:B------:R-:W3:Y:S02]  /*11390*/  LDG.E.U8 R16, desc[UR36][R20.64+0x159] ;  /* 0x0001592414107981 */ /* 0x000ee4000c1e1100 */
[----:B---3--:R-:W-:-:S05]  /*113a0*/  PRMT R3, R16, 0x8880, RZ ;  /* 0x0000888010037816 */ /* 0x008fca00000000ff */
[----:B------:R-:W-:-:S07]  /*113b0*/  IMAD R2, R3, R18, RZ ;  /* 0x0000001203027224 */ /* 0x000fce00078e02ff */
.L_x_638:
[----:B------:R-:W-:Y:S05]  /*113c0*/  BSYNC B1 ;  /* 0x0000000000017941 */ /* 0x000fea0003800000 */
.L_x_637:
        /* <DEDUP_REMOVED lines=8> */
.L_x_640:
[----:B------:R-:W-:Y:S05]  /*11450*/  BSYNC B1 ;  /* 0x0000000000017941 */ /* 0x000fea0003800000 */
.L_x_639:
        /* <DEDUP_REMOVED lines=10> */
.L_x_642:
[----:B------:R-:W-:Y:S05]  /*11500*/  BSYNC B1 ;  /* 0x0000000000017941 */ /* 0x000fea0003800000 */
.L_x_641:
        /* <DEDUP_REMOVED lines=8> */
.L_x_644:
[----:B------:R-:W-:Y:S05]  /*11590*/  BSYNC B1 ;  /* 0x0000000000017941 */ /* 0x000fea0003800000 */
.L_x_643:
        /* <DEDUP_REMOVED lines=10> */
.L_x_646:
[----:B------:R-:W-:Y:S05]  /*11640*/  BSYNC B1 ;  /* 0x0000000000017941 */ /* 0x000fea0003800000 */
.L_x_645:
        /* <DEDUP_REMOVED lines=8> */
.L_x_648:
[----:B------:R-:W-:Y:S05]  /*116d0*/  BSYNC B1 ;  /* 0x0000000000017941 */ /* 0x000fea0003800000 */
.L_x_647:
        /* <DEDUP_REMOVED lines=10> */
.L_x_650:
[----:B------:R-:W-:Y:S05]  /*11780*/  BSYNC B1 ;  /* 0x0000000000017941 */ /* 0x000fea0003800000 */
.L_x_649:
        /* <DEDUP_REMOVED lines=8> */
.L_x_652:
[----:B------:R-:W-:Y:S05]  /*11810*/  BSYNC B1 ;  /* 0x0000000000017941 */ /* 0x000fea0003800000 */
.L_x_651:
        /* <DEDUP_REMOVED lines=10> */
.L_x_654:
[----:B------:R-:W-:Y:S05]  /*118c0*/  BSYNC B1 ;  /* 0x0000000000017941 */ /* 0x000fea0003800000 */
.L_x_653:
        /* <DEDUP_REMOVED lines=8> */
.L_x_656:
[----:B------:R-:W-:Y:S05]  /*11950*/  BSYNC B1 ;  /* 0x0000000000017941 */ /* 0x000fea0003800000 */
.L_x_655:
        /* <DEDUP_REMOVED lines=10> */
.L_x_658:
[----:B------:R-:W-:Y:S05]  /*11a00*/  BSYNC B1 ;  /* 0x0000000000017941 */ /* 0x000fea0003800000 */
.L_x_657:
        /* <DEDUP_REMOVED lines=8> */
.L_x_660:
[----:B------:R-:W-:Y:S05]  /*11a90*/  BSYNC B1 ;  /* 0x0000000000017941 */ /* 0x000fea0003800000 */
.L_x_659:
        /* <DEDUP_REMOVED lines=10> */
.L_x_662:
[----:B------:R-:W-:Y:S05]  /*11b40*/  BSYNC B1 ;  /* 0x0000000000017941 */ /* 0x000fea0003800000 */
.L_x_661:
        /* <DEDUP_REMOVED lines=8> */
.L_x_664:
[----:B------:R-:W-:Y:S05]  /*11bd0*/  BSYNC B1 ;  /* 0x0000000000017941 */ /* 0x000fea0003800000 */
.L_x_663:
        /* <DEDUP_REMOVED lines=10> */
.L_x_666:
[----:B------:R-:W-:Y:S05]  /*11c80*/  BSYNC B1 ;  /* 0x0000000000017941 */ /* 0x000fea0003800000 */
.L_x_665:
        /* <DEDUP_REMOVED lines=8> */
.L_x_668:
[----:B------:R-:W-:Y:S05]  /*11d10*/  BSYNC B1 ;  /* 0x0000000000017941 */ /* 0x000fea0003800000 */
.L_x_667:
        /* <DEDUP_REMOVED lines=10> */
.L_x_670:
[----:B------:R-:W-:Y:S05]  /*11dc0*/  BSYNC B1 ;  /* 0x0000000000017941 */ /* 0x000fea0003800000 */
.L_x_669:
        /* <DEDUP_REMOVED lines=8> */
.L_x_672:
[----:B------:R-:W-:Y:S05]  /*11e50*/  BSYNC B1 ;  /* 0x0000000000017941 */ /* 0x000fea0003800000 */
.L_x_671:
        /* <DEDUP_REMOVED lines=10> */
.L_x_674:
[----:B------:R-:W-:Y:S05]  /*11f00*/  BSYNC B1 ;  /* 0x0000000000017941 */ /* 0x000fea0003800000 */
.L_x_673:
        /* <DEDUP_REMOVED lines=8> */
.L_x_676:
[----:B------:R-:W-:Y:S05]  /*11f90*/  BSYNC B1 ;  /* 0x0000000000017941 */ /* 0x000fea0003800000 */
.L_x_675:
        /* <DEDUP_REMOVED lines=10> */
.L_x_678:
[----:B------:R-:W-:Y:S05]  /*12040*/  BSYNC B1 ;  /* 0x0000000000017941 */ /* 0x000fea0003800000 */
.L_x_677:
        /* <DEDUP_REMOVED lines=8> */
.L_x_680:
[----:B------:R-:W-:Y:S05]  /*120d0*/  BSYNC B1 ;  /* 0x0000000000017941 */ /* 0x000fea0003800000 */
.L_x_679:
        /* <DEDUP_REMOVED lines=10> */
.L_x_682:
[----:B------:R-:W-:Y:S05]  /*12180*/  BSYNC B1 ;  /* 0x0000000000017941 */ /* 0x000fea0003800000 */
.L_x_681:
        /* <DEDUP_REMOVED lines=8> */
.L_x_684:
[----:B------:R-:W-:Y:S05]  /*12210*/  BSYNC B1 ;  /* 0x0000000000017941 */ /* 0x000fea0003800000 */
.L_x_683:
        /* <DEDUP_REMOVED lines=10> */
.L_x_686:
[----:B------:R-:W-:Y:S05]  /*122c0*/  BSYNC B1 ;  /* 0x0000000000017941 */ /* 0x000fea0003800000 */
.L_x_685:
        /* <DEDUP_REMOVED lines=8> */
.L_x_688:
[----:B------:R-:W-:Y:S05]  /*12350*/  BSYNC B1 ;  /* 0x0000000000017941 */ /* 0x000fea0003800000 */
.L_x_687:
        /* <DEDUP_REMOVED lines=10> */
.L_x_690:
[----:B------:R-:W-:Y:S05]  /*12400*/  BSYNC B1 ;  /* 0x0000000000017941 */ /* 0x000fea0003800000 */
.L_x_689:
        /* <DEDUP_REMOVED lines=8> */
.L_x_692:
[----:B------:R-:W-:Y:S05]  /*12490*/  BSYNC B1 ;  /* 0x0000000000017941 */ /* 0x000fea0003800000 */
.L_x_691:
        /* <DEDUP_REMOVED lines=10> */
.L_x_694:
[----:B------:R-:W-:Y:S05]  /*12540*/  BSYNC B1 ;  /* 0x0000000000017941 */ /* 0x000fea0003800000 */
.L_x_693:
        /* <DEDUP_REMOVED lines=8> */
.L_x_696:
[----:B------:R-:W-:Y:S05]  /*125d0*/  BSYNC B1 ;  /* 0x0000000000017941 */ /* 0x000fea0003800000 */
.L_x_695:
        /* <DEDUP_REMOVED lines=10> */
.L_x_698:
[----:B------:R-:W-:Y:S05]  /*12680*/  BSYNC B1 ;  /* 0x0000000000017941 */ /* 0x000fea0003800000 */
.L_x_697:
        /* <DEDUP_REMOVED lines=8> */
.L_x_700:
[----:B------:R-:W-:Y:S05]  /*12710*/  BSYNC B1 ;  /* 0x0000000000017941 */ /* 0x000fea0003800000 */
.L_x_699:
        /* <DEDUP_REMOVED lines=10> */
.L_x_702:
[----:B------:R-:W-:Y:S05]  /*127c0*/  BSYNC B1 ;  /* 0x0000000000017941 */ /* 0x000fea0003800000 */
.L_x_701:
        /* <DEDUP_REMOVED lines=8> */
.L_x_704:
[----:B------:R-:W-:Y:S05]  /*12850*/  BSYNC B1 ;  /* 0x0000000000017941 */ /* 0x000fea0003800000 */
.L_x_703:
        /* <DEDUP_REMOVED lines=10> */
.L_x_706:
[----:B------:R-:W-:Y:S05]  /*12900*/  BSYNC B1 ;  /* 0x0000000000017941 */ /* 0x000fea0003800000 */
.L_x_705:
        /* <DEDUP_REMOVED lines=8> */
.L_x_708:
[----:B------:R-:W-:Y:S05]  /*12990*/  BSYNC B1 ;  /* 0x0000000000017941 */ /* 0x000fea0003800000 */
.L_x_707:
        /* <DEDUP_REMOVED lines=10> */
.L_x_710:
[----:B------:R-:W-:Y:S05]  /*12a40*/  BSYNC B1 ;  /* 0x0000000000017941 */ /* 0x000fea0003800000 */
.L_x_709:
        /* <DEDUP_REMOVED lines=8> */
.L_x_712:
[----:B------:R-:W-:Y:S05]  /*12ad0*/  BSYNC B1 ;  /* 0x0000000000017941 */ /* 0x000fea0003800000 */
.L_x_711:
        /* <DEDUP_REMOVED lines=10> */
.L_x_714:
[----:B------:R-:W-:Y:S05]  /*12b80*/  BSYNC B1 ;  /* 0x0000000000017941 */ /* 0x000fea0003800000 */
.L_x_713:
        /* <DEDUP_REMOVED lines=8> */
.L_x_716:
[----:B------:R-:W-:Y:S05]  /*12c10*/  BSYNC B1 ;  /* 0x0000000000017941 */ /* 0x000fea0003800000 */
.L_x_715:
        /* <DEDUP_REMOVED lines=10> */
.L_x_718:
[----:B------:R-:W-:Y:S05]  /*12cc0*/  BSYNC B1 ;  /* 0x0000000000017941 */ /* 0x000fea0003800000 */
.L_x_717:
        /* <DEDUP_REMOVED lines=8> */
.L_x_720:
[----:B------:R-:W-:Y:S05]  /*12d50*/  BSYNC B1 ;  /* 0x0000000000017941 */ /* 0x000fea0003800000 */
.L_x_719:
        /* <DEDUP_REMOVED lines=10> */
.L_x_722:
[----:B------:R-:W-:Y:S05]  /*12e00*/  BSYNC B1 ;  /* 0x0000000000017941 */ /* 0x000fea0003800000 */
.L_x_721:
        /* <DEDUP_REMOVED lines=8> */
.L_x_724:
[----:B------:R-:W-:Y:S05]  /*12e90*/  BSYNC B1 ;  /* 0x0000000000017941 */ /* 0x000fea0003800000 */
.L_x_723:
        /* <DEDUP_REMOVED lines=10> */
.L_x_726:
[----:B------:R-:W-:Y:S05]  /*12f40*/  BSYNC B1 ;  /* 0x0000000000017941 */ /* 0x000fea0003800000 */
.L_x_725:
        /* <DEDUP_REMOVED lines=8> */
.L_x_728:
[----:B------:R-:W-:Y:S05]  /*12fd0*/  BSYNC B1 ;  /* 0x0000000000017941 */ /* 0x000fea0003800000 */
.L_x_727:
        /* <DEDUP_REMOVED lines=10> */
.L_x_730:
[----:B------:R-:W-:Y:S05]  /*13080*/  BSYNC B1 ;  /* 0x0000000000017941 */ /* 0x000fea0003800000 */
.L_x_729:
        /* <DEDUP_REMOVED lines=8> */
.L_x_732:
[----:B------:R-:W-:Y:S05]  /*13110*/  BSYNC B1 ;  /* 0x0000000000017941 */ /* 0x000fea0003800000 */
.L_x_731:
        /* <DEDUP_REMOVED lines=10> */
.L_x_734:
[----:B------:R-:W-:Y:S05]  /*131c0*/  BSYNC B1 ;  /* 0x0000000000017941 */ /* 0x000fea0003800000 */
.L_x_733:
        /* <DEDUP_REMOVED lines=8> */
.L_x_736:
[----:B------:R-:W-:Y:S05]  /*13250*/  BSYNC B1 ;  /* 0x0000000000017941 */ /* 0x000fea0003800000 */
.L_x_735:
        /* <DEDUP_REMOVED lines=10> */
.L_x_738:
[----:B------:R-:W-:Y:S05]  /*13300*/  BSYNC B1 ;  /* 0x0000000000017941 */ /* 0x000fea0003800000 */
.L_x_737:
        /* <DEDUP_REMOVED lines=8> */
.L_x_740:
[----:B------:R-:W-:Y:S05]  /*13390*/  BSYNC B1 ;  /* 0x0000000000017941 */ /* 0x000fea0003800000 */
.L_x_739:
        /* <DEDUP_REMOVED lines=10> */
.L_x_742:
[----:B------:R-:W-:Y:S05]  /*13440*/  BSYNC B1 ;  /* 0x0000000000017941 */ /* 0x000fea0003800000 */
.L_x_741:
        /* <DEDUP_REMOVED lines=8> */
.L_x_744:
[----:B------:R-:W-:Y:S05]  /*134d0*/  BSYNC B1 ;  /* 0x0000000000017941 */ /* 0x000fea0003800000 */
.L_x_743:
        /* <DEDUP_REMOVED lines=10> */
.L_x_746:
[----:B------:R-:W-:Y:S05]  /*13580*/  BSYNC B1 ;  /* 0x0000000000017941 */ /* 0x000fea0003800000 */
.L_x_745:
        /* <DEDUP_REMOVED lines=8> */
.L_x_748:
[----:B------:R-:W-:Y:S05]  /*13610*/  BSYNC B1 ;  /* 0x0000000000017941 */ /* 0x000fea0003800000 */
.L_x_747:
        /* <DEDUP_REMOVED lines=10> */
.L_x_750:
[----:B------:R-:W-:Y:S05]  /*136c0*/  BSYNC B1 ;  /* 0x0000000000017941 */ /* 0x000fea0003800000 */
.L_x_749:
        /* <DEDUP_REMOVED lines=8> */
.L_x_752:
[----:B------:R-:W-:Y:S05]  /*13750*/  BSYNC B1 ;  /* 0x0000000000017941 */ /* 0x000fea0003800000 */
.L_x_751:
        /* <DEDUP_REMOVED lines=10> */
.L_x_754:
[----:B------:R-:W-:Y:S05]  /*13800*/  BSYNC B1 ;  /* 0x0000000000017941 */ /* 0x000fea0003800000 */
.L_x_753:
        /* <DEDUP_REMOVED lines=8> */
.L_x_756:
[----:B------:R-:W-:Y:S05]  /*13890*/  BSYNC B1 ;  /* 0x0000000000017941 */ /* 0x000fea0003800000 */
.L_x_755:
        /* <DEDUP_REMOVED lines=10> */
.L_x_758:
[----:B------:R-:W-:Y:S05]  /*13940*/  BSYNC B1 ;  /* 0x0000000000017941 */ /* 0x000fea0003800000 */
.L_x_757:
        /* <DEDUP_REMOVED lines=8> */
.L_x_760:
[----:B------:R-:W-:Y:S05]  /*139d0*/  BSYNC B1 ;  /* 0x0000000000017941 */ /* 0x000fea0003800000 */
.L_x_759:
        /* <DEDUP_REMOVED lines=10> */
.L_x_762:
[----:B------:R-:W-:Y:S05]  /*13a80*/  BSYNC B1 ;  /* 0x0000000000017941 */ /* 0x000fea0003800000 */
.L_x_761:
        /* <DEDUP_REMOVED lines=8> */
.L_x_764:
[----:B------:R-:W-:Y:S05]  /*13b10*/  BSYNC B1 ;  /* 0x0000000000017941 */ /* 0x000fea0003800000 */
.L_x_763:
        /* <DEDUP_REMOVED lines=10> */
.L_x_766:
[----:B------:R-:W-:Y:S05]  /*13bc0*/  BSYNC B1 ;  /* 0x0000000000017941 */ /* 0x000fea0003800000 */
.L_x_765:
        /* <DEDUP_REMOVED lines=8> */
.L_x_768:
[----:B------:R-:W-:Y:S05]  /*13c50*/  BSYNC B1 ;  /* 0x0000000000017941 */ /* 0x000fea0003800000 */
.L_x_767:
        /* <DEDUP_REMOVED lines=10> */
.L_x_770:
[----:B------:R-:W-:Y:S05]  /*13d00*/  BSYNC B1 ;  /* 0x0000000000017941 */ /* 0x000fea0003800000 */
.L_x_769:
        /* <DEDUP_REMOVED lines=8> */
.L_x_772:
[----:B------:R-:W-:Y:S05]  /*13d90*/  BSYNC B1 ;  /* 0x0000000000017941 */ /* 0x000fea0003800000 */
.L_x_771:
        /* <DEDUP_REMOVED lines=10> */
.L_x_774:
[----:B------:R-:W-:Y:S05]  /*13e40*/  BSYNC B1 ;  /* 0x0000000000017941 */ /* 0x000fea0003800000 */
.L_x_773:
        /* <DEDUP_REMOVED lines=8> */
.L_x_776:
[----:B------:R-:W-:Y:S05]  /*13ed0*/  BSYNC B1 ;  /* 0x0000000000017941 */ /* 0x000fea0003800000 */
.L_x_775:
        /* <DEDUP_REMOVED lines=10> */
.L_x_778:
[----:B------:R-:W-:Y:S05]  /*13f80*/  BSYNC B1 ;  /* 0x0000000000017941 */ /* 0x000fea0003800000 */
.L_x_777:
        /* <DEDUP_REMOVED lines=8> */
.L_x_780:
[----:B------:R-:W-:Y:S05]  /*14010*/  BSYNC B1 ;  /* 0x0000000000017941 */ /* 0x000fea0003800000 */
.L_x_779:
        /* <DEDUP_REMOVED lines=10> */
.L_x_782:
[----:B------:R-:W-:Y:S05]  /*140c0*/  BSYNC B1 ;  /* 0x0000000000017941 */ /* 0x000fea0003800000 */
.L_x_781:
        /* <DEDUP_REMOVED lines=8> */
.L_x_784:
[----:B------:R-:W-:Y:S05]  /*14150*/  BSYNC B1 ;  /* 0x0000000000017941 */ /* 0x000fea0003800000 */
.L_x_783:
        /* <DEDUP_REMOVED lines=10> */
.L_x_786:
[----:B------:R-:W-:Y:S05]  /*14200*/  BSYNC B1 ;  /* 0x0000000000017941 */ /* 0x000fea0003800000 */
.L_x_785:
        /* <DEDUP_REMOVED lines=8> */
.L_x_788:
[----:B------:R-:W-:Y:S05]  /*14290*/  BSYNC B1 ;  /* 0x0000000000017941 */ /* 0x000fea0003800000 */
.L_x_787:
[----:B---3--:R-:W3:Y:S01]  /*142a0*/  LDL.LU R3, [R1+0x1e8] ;  /* 0x0001e80001037983 */ /* 0x008ee20000300800 */
[----:B------:R-:W-:Y:S01]  /*142b0*/  ISETP.LT.OR P4, PT, R0, 0x1f2, !P0 ;  /* 0x000001f20000780c */ /* 0x000fe20004781670 */
[----:B------:R-:W-:Y:S01]  /*142c0*/  BSSY B1, `(.L_x_789) ;  /* 0x0000009000017945 */ /* 0x000fe20003800000 */
[----:B---3--:R-:W-:-:S05]  /*142d0*/  @!P5 IMAD R3, R3, R17, R2 ;  /* 0x000000110303d224 */ /* 0x008fca00078e0202 */
[----:B------:R3:W-:Y:S01]  /*142e0*/  @!P5 STG.E.U8 desc[UR36][R10.64+0x1f0], R3 ;  /* 0x0001f0030a00d986 */ /* 0x0007e2000c101124 */
[C---:B------:R-:W-:Y:S02]  /*142f0*/  ISETP.LT.OR P5, PT, R0.reuse, 0x1f9, !P3 ;  /* 0x000001f90000780c */ /* 0x040fe40005fa1670 */
[----:B------:R-:W-:-:S03]  /*14300*/  ISETP.LT.OR P3, PT, R0, 0x1fa, !P3 ;  /* 0x000001fa0000780c */ /* 0x000fc60005f61670 */
[----:B------:R-:W-:Y:S10]  /*14310*/  @P4 BRA `(.L_x_790) ;  /* 0x00000000000c4947 */ /* 0x000ff40003800000 */
[----:B------:R-:W3:Y:S02]  /*14320*/  LDG.E.U8 R16, desc[UR36][R20.64+0x1f1] ;  /* 0x0001f12414107981 */ /* 0x000ee4000c1e1100 */
[----:B---3--:R-:W-:-:S05]  /*14330*/  PRMT R3, R16, 0x8880, RZ ;  /* 0x0000888010037816 */ /* 0x008fca00000000ff */
[----:B------:R-:W-:-:S07]  /*14340*/  IMAD R2, R3, R18, RZ ;  /* 0x0000001203027224 */ /* 0x000fce00078e02ff */
.L_x_790:
[----:B------:R-:W-:Y:S05]  /*14350*/  BSYNC B1 ;  /* 0x0000000000017941 */ /* 0x000fea0003800000 */
.L_x_789:
        /* <DEDUP_REMOVED lines=8> */
.L_x_792:
[----:B------:R-:W-:Y:S05]  /*143e0*/  BSYNC B1 ;  /* 0x0000000000017941 */ /* 0x000fea0003800000 */
.L_x_791:
        /* <DEDUP_REMOVED lines=8> */
.L_x_794:
[----:B------:R-:W-:Y:S05]  /*14470*/  BSYNC B1 ;  /* 0x0000000000017941 */ /* 0x000fea0003800000 */
.L_x_793:
[----:B---3--:R-:W3:Y:S01]  /*14480*/  LDL.LU R3, [R1+0x1f4] ;  /* 0x0001f40001037983 */ /* 0x008ee20000300800 */
[C---:B------:R-:W-:Y:S01]  /*14490*/  ISETP.LT.OR P4, PT, R0.reuse, 0x1f9, !P0 ;  /* 0x000001f90000780c */ /* 0x040fe20004781670 */
[----:B------:R-:W-:Y:S01]  /*144a0*/  BSSY B1, `(.L_x_795) ;  /* 0x000000a000017945 */ /* 0x000fe20003800000 */
[C---:B------:R-:W-:Y:S02]  /*144b0*/  ISETP.LT.OR P0, PT, R0.reuse, 0x1fa, !P0 ;  /* 0x000001fa0000780c */ /* 0x040fe40004701670 */
[----:B------:R-:W-:Y:S01]  /*144c0*/  ISETP.LT.OR P5, PT, R0, 0x101, !P1 ;  /* 0x000001010000780c */ /* 0x000fe20004fa1670 */
[----:B---3--:R-:W-:-:S05]  /*144d0*/  @!P3 IMAD R3, R3, R17, R2 ;  /* 0x000000110303b224 */ /* 0x008fca00078e0202 */
[----:B------:R3:W-:Y:S01]  /*144e0*/  @!P3 STG.E.U8 desc[UR36][R4.64+0x1f9], R3 ;  /* 0x0001f9030400b986 */ /* 0x0007e2000c101124 */
[----:B------:R-:W-:Y:S02]  /*144f0*/  ISETP.LT.OR P3, PT, R0, 0x102, !P1 ;  /* 0x000001020000780c */ /* 0x000fe40004f61670 */
[----:B------:R-:W-:Y:S11]  /*14500*/  @P4 BRA `(.L_x_796) ;  /* 0x00000000000c4947 */ /* 0x000ff60003800000 */
[----:B------:R-:W3:Y:S02]  /*14510*/  LDG.E.U8 R16, desc[UR36][R20.64+0x1f8] ;  /* 0x0001f82414107981 */ /* 0x000ee4000c1e1100 */
[----:B---3--:R-:W-:-:S05]  /*14520*/  PRMT R3, R16, 0x8880, RZ ;  /* 0x0000888010037816 */ /* 0x008fca00000000ff */
[----:B------:R-:W-:-:S07]  /*14530*/  IMAD R2, R3, R18, RZ ;  /* 0x0000001203027224 */ /* 0x000fce00078e02ff */
.L_x_796:
[----:B------:R-:W-:Y:S05]  /*14540*/  BSYNC B1 ;  /* 0x0000000000017941 */ /* 0x000fea0003800000 */
.L_x_795:
        /* <DEDUP_REMOVED lines=8> */
.L_x_798:
[----:B------:R-:W-:Y:S05]  /*145d0*/  BSYNC B1 ;  /* 0x0000000000017941 */ /* 0x000fea0003800000 */
.L_x_797:
        /* <DEDUP_REMOVED lines=8> */
.L_x_800:
[----:B------:R-:W-:Y:S05]  /*14660*/  BSYNC B1 ;  /* 0x0000000000017941 */ /* 0x000fea0003800000 */
.L_x_799:
[----:B---3--:R-:W-:Y:S01]  /*14670*/  @!P5 IMAD R3, R24, R17, R2 ;  /* 0x000000111803d224 */ /* 0x008fe200078e0202 */
[----:B------:R-:W-:Y:S04]  /*14680*/  BSSY B1, `(.L_x_801) ;  /* 0x0000006000017945 */ /* 0x000fe80003800000 */
[----:B------:R3:W-:Y:S01]  /*14690*/  @!P5 STG.E.U8 desc[UR36][R6.64+0x100], R3 ;  /* 0x000100030600d986 */ /* 0x0007e2000c101124 */
[----:B------:R-:W-:Y:S05]  /*146a0*/  @P3 BRA `(.L_x_802) ;  /* 0x00000000000c3947 */ /* 0x000fea0003800000 */
[----:B------:R-:W3:Y:S02]  /*146b0*/  LDG.E.U8 R16, desc[UR36][R14.64+0x101] ;  /* 0x000101240e107981 */ /* 0x000ee4000c1e1100 */
[----:B---3--:R-:W-:-:S05]  /*146c0*/  PRMT R3, R16, 0x8880, RZ ;  /* 0x0000888010037816 */ /* 0x008fca00000000ff */
[----:B------:R-:W-:-:S07]  /*146d0*/  IMAD R2, R3, R18, RZ ;  /* 0x0000001203027224 */ /* 0x000fce00078e02ff */
.L_x_802:
[----:B------:R-:W-:Y:S05]  /*146e0*/  BSYNC B1 ;  /* 0x0000000000017941 */ /* 0x000fea0003800000 */
.L_x_801:
[C---:B------:R-:W-:Y:S01]  /*146f0*/  ISETP.LT.OR P5, PT, R0.reuse, 0x101, !P2 ;  /* 0x000001010000780c */ /* 0x040fe200057a1670 */
[----:B------:R-:W-:Y:S01]  /*14700*/  @!P3 IMAD R25, R25, R17, R2 ;  /* 0x000000111919b224 */ /* 0x000fe200078e0202 */
[----:B------:R-:W-:Y:S01]  /*14710*/  BSSY B1, `(.L_x_803) ;  /* 0x0000009000017945 */ /* 0x000fe20003800000 */
[C---:B------:R-:W-:Y:S02]  /*14720*/  ISETP.LT.OR P4, PT, R0.reuse, 0x102, !P2 ;  /* 0x000001020000780c */ /* 0x040fe40005781670 */
[C---:B------:R-:W-:Y:S01]  /*14730*/  ISETP.LT.OR P0, PT, R0.reuse, 0x10a, !P1 ;  /* 0x0000010a0000780c */ /* 0x040fe20004f01670 */
[----:B------:R4:W-:Y:S01]  /*14740*/  @!P3 STG.E.U8 desc[UR36][R6.64+0x101], R25 ;  /* 0x000101190600b986 */ /* 0x0009e2000c101124 */
[----:B------:R-:W-:-:S06]  /*14750*/  ISETP.LT.OR P3, PT, R0, 0x109, !P1 ;  /* 0x000001090000780c */ /* 0x000fcc0004f61670 */
[----:B------:R-:W-:Y:S07]  /*14760*/  @P5 BRA `(.L_x_804) ;  /* 0x00000000000c5947 */ /* 0x000fee0003800000 */
[----:B------:R-:W3:Y:S02]  /*14770*/  LDG.E.U8 R16, desc[UR36][R12.64+0x100] ;  /* 0x000100240c107981 */ /* 0x000ee4000c1e1100 */
[----:B---3--:R-:W-:-:S05]  /*14780*/  PRMT R3, R16, 0x8880, RZ ;  /* 0x0000888010037816 */ /* 0x008fca00000000ff */
[----:B------:R-:W-:-:S07]  /*14790*/  IMAD R2, R3, R18, RZ ;  /* 0x0000001203027224 */ /* 0x000fce00078e02ff */
.L_x_804:
[----:B------:R-:W-:Y:S05]  /*147a0*/  BSYNC B1 ;  /* 0x0000000000017941 */ /* 0x000fea0003800000 */
.L_x_803:
[----:B---3--:R-:W-:Y:S01]  /*147b0*/  @!P5 IMAD R3, R26, R17, R2 ;  /* 0x000000111a03d224 */ /* 0x008fe200078e0202 */
[----:B------:R-:W-:Y:S04]  /*147c0*/  BSSY B1, `(.L_x_805) ;  /* 0x0000006000017945 */ /* 0x000fe80003800000 */
[----:B------:R3:W-:Y:S01]  /*147d0*/  @!P5 STG.E.U8 desc[UR36][R8.64+0x100], R3 ;  /* 0x000100030800d986 */ /* 0x0007e2000c101124 */
[----:B------:R-:W-:Y:S05]  /*147e0*/  @P4 BRA `(.L_x_806) ;  /* 0x00000000000c4947 */ /* 0x000fea0003800000 */
[----:B------:R-:W3:Y:S02]  /*147f0*/  LDG.E.U8 R16, desc[UR36][R12.64+0x101] ;  /* 0x000101240c107981 */ /* 0x000ee4000c1e1100 */
[----:B---3--:R-:W-:-:S05]  /*14800*/  PRMT R3, R16, 0x8880, RZ ;  /* 0x0000888010037816 */ /* 0x008fca00000000ff */
[----:B------:R-:W-:-:S07]  /*14810*/  IMAD R2, R3, R18, RZ ;  /* 0x0000001203027224 */ /* 0x000fce00078e02ff */
.L_x_806:
[----:B------:R-:W-:Y:S05]  /*14820*/  BSYNC B1 ;  /* 0x0000000000017941 */ /* 0x000fea0003800000 */
.L_x_805:
[----:B------:R-:W-:Y:S01]  /*14830*/  @!P4 IMAD R27, R27, R17, R2 ;  /* 0x000000111b1bc224 */ /* 0x000fe200078e0202 */
[----:B------:R-:W-:Y:S04]  /*14840*/  BSSY B1, `(.L_x_807) ;  /* 0x0000006000017945 */ /* 0x000fe80003800000 */
[----:B------:R0:W-:Y:S01]  /*14850*/  @!P4 STG.E.U8 desc[UR36][R8.64+0x101], R27 ;  /* 0x0001011b0800c986 */ /* 0x0001e2000c101124 */
[----:B------:R-:W-:Y:S05]  /*14860*/  @P3 BRA `(.L_x_808) ;  /* 0x00000000000c3947 */ /* 0x000fea0003800000 */
[----:B------:R-:W3:Y:S02]  /*14870*/  LDG.E.U8 R16, desc[UR36][R14.64+0x108] ;  /* 0x000108240e107981 */ /* 0x000ee4000c1e1100 */
[----:B---3--:R-:W-:-:S05]  /*14880*/  PRMT R3, R16, 0x8880, RZ ;  /* 0x0000888010037816 */ /* 0x008fca00000000ff */
[----:B------:R-:W-:-:S07]  /*14890*/  IMAD R2, R3, R18, RZ ;  /* 0x0000001203027224 */ /* 0x000fce00078e02ff */
.L_x_808:
[----:B------:R-:W-:Y:S05]  /*148a0*/  BSYNC B1 ;  /* 0x0000000000017941 */ /* 0x000fea0003800000 */
.L_x_807:
[----:B---3--:R-:W-:Y:S01]  /*148b0*/  @!P3 IMAD R3, R28, R17, R2 ;  /* 0x000000111c03b224 */ /* 0x008fe200078e0202 */
[----:B------:R-:W-:Y:S04]  /*148c0*/  BSSY B1, `(.L_x_809) ;  /* 0x0000006000017945 */ /* 0x000fe80003800000 */
[----:B------:R3:W-:Y:S01]  /*148d0*/  @!P3 STG.E.U8 desc[UR36][R6.64+0x108], R3 ;  /* 0x000108030600b986 */ /* 0x0007e2000c101124 */
[----:B------:R-:W-:Y:S05]  /*148e0*/  @P0 BRA `(.L_x_810) ;  /* 0x00000000000c0947 */ /* 0x000fea0003800000 */
[----:B------:R-:W3:Y:S02]  /*148f0*/  LDG.E.U8 R16, desc[UR36][R14.64+0x109] ;  /* 0x000109240e107981 */ /* 0x000ee4000c1e1100 */
[----:B---3--:R-:W-:-:S05]  /*14900*/  PRMT R3, R16, 0x8880, RZ ;  /* 0x0000888010037816 */ /* 0x008fca00000000ff */
[----:B------:R-:W-:-:S07]  /*14910*/  IMAD R2, R3, R18, RZ ;  /* 0x0000001203027224 */ /* 0x000fce00078e02ff */
.L_x_810:
[----:B------:R-:W-:Y:S05]  /*14920*/  BSYNC B1 ;  /* 0x0000000000017941 */ /* 0x000fea0003800000 */
.L_x_809:
        /* <DEDUP_REMOVED lines=11> */
.L_x_812:
[----:B------:R-:W-:Y:S05]  /*149e0*/  BSYNC B1 ;  /* 0x0000000000017941 */ /* 0x000fea0003800000 */
.L_x_811:
[----:B---3--:R-:W-:Y:S01]  /*149f0*/  @!P4 IMAD R3, R30, R17, R2 ;  /* 0x000000111e03c224 */ /* 0x008fe200078e0202 */
[----:B------:R-:W-:Y:S04]  /*14a00*/  BSSY B1, `(.L_x_813) ;  /* 0x0000006000017945 */ /* 0x000fe80003800000 */
[----:B------:R3:W-:Y:S01]  /*14a10*/  @!P4 STG.E.U8 desc[UR36][R8.64+0x108], R3 ;  /* 0x000108030800c986 */ /* 0x0007e2000c101124 */
[----:B------:R-:W-:Y:S05]  /*14a20*/  @P3 BRA `(.L_x_814) ;  /* 0x00000000000c3947 */ /* 0x000fea0003800000 */
[----:B------:R-:W3:Y:S02]  /*14a30*/  LDG.E.U8 R16, desc[UR36][R12.64+0x109] ;  /* 0x000109240c107981 */ /* 0x000ee4000c1e1100 */
[----:B---3--:R-:W-:-:S05]  /*14a40*/  PRMT R3, R16, 0x8880, RZ ;  /* 0x0000888010037816 */ /* 0x008fca00000000ff */
[----:B------:R-:W-:-:S07]  /*14a50*/  IMAD R2, R3, R18, RZ ;  /* 0x0000001203027224 */ /* 0x000fce00078e02ff */
.L_x_814:
[----:B------:R-:W-:Y:S05]  /*14a60*/  BSYNC B1 ;  /* 0x0000000000017941 */ /* 0x000fea0003800000 */
.L_x_813:
[----:B------:R-:W-:Y:S01]  /*14a70*/  @!P3 IMAD R31, R31, R17, R2 ;  /* 0x000000111f1fb224 */ /* 0x000fe200078e0202 */
[----:B------:R-:W-:Y:S04]  /*14a80*/  BSSY B1, `(.L_x_815) ;  /* 0x0000006000017945 */ /* 0x000fe80003800000 */
[----:B------:R0:W-:Y:S01]  /*14a90*/  @!P3 STG.E.U8 desc[UR36][R8.64+0x109], R31 ;  /* 0x0001091f0800b986 */ /* 0x0001e2000c101124 */
[----:B------:R-:W-:Y:S05]  /*14aa0*/  @P5 BRA `(.L_x_816) ;  /* 0x00000000000c5947 */ /* 0x000fea0003800000 */
[----:B------:R-:W3:Y:S02]  /*14ab0*/  LDG.E.U8 R16, desc[UR36][R14.64+0x110] ;  /* 0x000110240e107981 */ /* 0x000ee4000c1e1100 */
[----:B---3--:R-:W-:-:S05]  /*14ac0*/  PRMT R3, R16, 0x8880, RZ ;  /* 0x0000888010037816 */ /* 0x008fca00000000ff */
[----:B------:R-:W-:-:S07]  /*14ad0*/  IMAD R2, R3, R18, RZ ;  /* 0x0000001203027224 */ /* 0x000fce00078e02ff */
.L_x_816:
[----:B------:R-:W-:Y:S05]  /*14ae0*/  BSYNC B1 ;  /* 0x0000000000017941 */ /* 0x000fea0003800000 */
.L_x_815:
[----:B---3--:R-:W-:Y:S01]  /*14af0*/  @!P5 IMAD R3, R32, R17, R2 ;  /* 0x000000112003d224 */ /* 0x008fe200078e0202 */
[----:B------:R-:W-:Y:S04]  /*14b00*/  BSSY B1, `(.L_x_817) ;  /* 0x0000006000017945 */ /* 0x000fe80003800000 */
[----:B------:R3:W-:Y:S01]  /*14b10*/  @!P5 STG.E.U8 desc[UR36][R6.64+0x110], R3 ;  /* 0x000110030600d986 */ /* 0x0007e2000c101124 */
[----:B------:R-:W-:Y:S05]  /*14b20*/  @P0 BRA `(.L_x_818) ;  /* 0x00000000000c0947 */ /* 0x000fea0003800000 */
[----:B------:R-:W3:Y:S02]  /*14b30*/  LDG.E.U8 R16, desc[UR36][R14.64+0x111] ;  /* 0x000111240e107981 */ /* 0x000ee4000c1e1100 */
[----:B---3--:R-:W-:-:S05]  /*14b40*/  PRMT R3, R16, 0x8880, RZ ;  /* 0x0000888010037816 */ /* 0x008fca00000000ff */
[----:B------:R-:W-:-:S07]  /*14b50*/  IMAD R2, R3, R18, RZ ;  /* 0x0000001203027224 */ /* 0x000fce00078e02ff */
.L_x_818:
[----:B------:R-:W-:Y:S05]  /*14b60*/  BSYNC B1 ;  /* 0x0000000000017941 */ /* 0x000fea0003800000 */
.L_x_817:
        /* <DEDUP_REMOVED lines=11> */
.L_x_820:
[----:B------:R-:W-:Y:S05]  /*14c20*/  BSYNC B1 ;  /* 0x0000000000017941 */ /* 0x000fea0003800000 */
.L_x_819:
[----:B---3--:R-:W-:Y:S01]  /*14c30*/  @!P4 IMAD R3, R34, R17, R2 ;  /* 0x000000112203c224 */ /* 0x008fe200078e0202 */
[----:B------:R-:W-:Y:S04]  /*14c40*/  BSSY B1, `(.L_x_821) ;  /* 0x0000006000017945 */ /* 0x000fe80003800000 */
[----:B------:R3:W-:Y:S01]  /*14c50*/  @!P4 STG.E.U8 desc[UR36][R8.64+0x110], R3 ;  /* 0x000110030800c986 */ /* 0x0007e2000c101124 */
[----:B------:R-:W-:Y:S05]  /*14c60*/  @P3 BRA `(.L_x_822) ;  /* 0x00000000000c3947 */ /* 0x000fea0003800000 */
[----:B------:R-:W3:Y:S02]  /*14c70*/  LDG.E.U8 R16, desc[UR36][R12.64+0x111] ;  /* 0x000111240c107981 */ /* 0x000ee4000c1e1100 */
[----:B---3--:R-:W-:-:S05]  /*14c80*/  PRMT R3, R16, 0x8880, RZ ;  /* 0x0000888010037816 */ /* 0x008fca00000000ff */
[----:B------:R-:W-:-:S07]  /*14c90*/  IMAD R2, R3, R18, RZ ;  /* 0x0000001203027224 */ /* 0x000fce00078e02ff */
.L_x_822:
[----:B------:R-:W-:Y:S05]  /*14ca0*/  BSYNC B1 ;  /* 0x0000000000017941 */ /* 0x000fea0003800000 */
.L_x_821:
[----:B------:R-:W-:Y:S01]  /*14cb0*/  @!P3 IMAD R35, R35, R17, R2 ;  /* 0x000000112323b224 */ /* 0x000fe200078e0202 */
[----:B------:R-:W-:Y:S04]  /*14cc0*/  BSSY B1, `(.L_x_823) ;  /* 0x0000006000017945 */ /* 0x000fe80003800000 */
[----:B------:R0:W-:Y:S01]  /*14cd0*/  @!P3 STG.E.U8 desc[UR36][R8.64+0x111], R35 ;  /* 0x000111230800b986 */ /* 0x0001e2000c101124 */
[----:B------:R-:W-:Y:S05]  /*14ce0*/  @P5 BRA `(.L_x_824) ;  /* 0x00000000000c5947 */ /* 0x000fea0003800000 */
[----:B------:R-:W3:Y:S02]  /*14cf0*/  LDG.E.U8 R16, desc[UR36][R14.64+0x118] ;  /* 0x000118240e107981 */ /* 0x000ee4000c1e1100 */
[----:B---3--:R-:W-:-:S05]  /*14d00*/  PRMT R3, R16, 0x8880, RZ ;  /* 0x0000888010037816 */ /* 0x008fca00000000ff */
[----:B------:R-:W-:-:S07]  /*14d10*/  IMAD R2, R3, R18, RZ ;  /* 0x0000001203027224 */ /* 0x000fce00078e02ff */
.L_x_824:
[----:B------:R-:W-:Y:S05]  /*14d20*/  BSYNC B1 ;  /* 0x0000000000017941 */ /* 0x000fea0003800000 */
.L_x_823:
[----:B---3--:R-:W-:Y:S01]  /*14d30*/  @!P5 IMAD R3, R36, R17, R2 ;  /* 0x000000112403d224 */ /* 0x008fe200078e0202 */
[----:B------:R-:W-:Y:S04]  /*14d40*/  BSSY B1, `(.L_x_825) ;  /* 0x0000006000017945 */ /* 0x000fe80003800000 */
[----:B------:R3:W-:Y:S01]  /*14d50*/  @!P5 STG.E.U8 desc[UR36][R6.64+0x118], R3 ;  /* 0x000118030600d986 */ /* 0x0007e2000c101124 */
[----:B------:R-:W-:Y:S05]  /*14d60*/  @P0 BRA `(.L_x_826) ;  /* 0x00000000000c0947 */ /* 0x000fea0003800000 */
[----:B------:R-:W3:Y:S02]  /*14d70*/  LDG.E.U8 R16, desc[UR36][R14.64+0x119] ;  /* 0x000119240e107981 */ /* 0x000ee4000c1e1100 */
[----:B---3--:R-:W-:-:S05]  /*14d80*/  PRMT R3, R16, 0x8880, RZ ;  /* 0x0000888010037816 */ /* 0x008fca00000000ff */
[----:B------:R-:W-:-:S07]  /*14d90*/  IMAD R2, R3, R18, RZ ;  /* 0x0000001203027224 */ /* 0x000fce00078e02ff */
.L_x_826:
[----:B------:R-:W-:Y:S05]  /*14da0*/  BSYNC B1 ;  /* 0x0000000000017941 */ /* 0x000fea0003800000 */
.L_x_825:
        /* <DEDUP_REMOVED lines=11> */
.L_x_828:
[----:B------:R-:W-:Y:S05]  /*14e60*/  BSYNC B1 ;  /* 0x0000000000017941 */ /* 0x000fea0003800000 */
.L_x_827:
[----:B---3--:R-:W-:Y:S01]  /*14e70*/  @!P4 IMAD R3, R38, R17, R2 ;  /* 0x000000112603c224 */ /* 0x008fe200078e0202 */
[----:B------:R-:W-:Y:S04]  /*14e80*/  BSSY B1, `(.L_x_829) ;  /* 0x0000006000017945 */ /* 0x000fe80003800000 */
[----:B------:R3:W-:Y:S01]  /*14e90*/  @!P4 STG.E.U8 desc[UR36][R8.64+0x118], R3 ;  /* 0x000118030800c986 */ /* 0x0007e2000c101124 */
[----:B------:R-:W-:Y:S05]  /*14ea0*/  @P3 BRA `(.L_x_830) ;  /* 0x00000000000c3947 */ /* 0x000fea0003800000 */
[----:B------:R-:W3:Y:S02]  /*14eb0*/  LDG.E.U8 R16, desc[UR36][R12.64+0x119] ;  /* 0x000119240c107981 */ /* 0x000ee4000c1e1100 */
[----:B---3--:R-:W-:-:S05]  /*14ec0*/  PRMT R3, R16, 0x8880, RZ ;  /* 0x0000888010037816 */ /* 0x008fca00000000ff */
[----:B------:R-:W-:-:S07]  /*14ed0*/  IMAD R2, R3, R18, RZ ;  /* 0x0000001203027224 */ /* 0x000fce00078e02ff */
.L_x_830:
[----:B------:R-:W-:Y:S05]  /*14ee0*/  BSYNC B1 ;  /* 0x0000000000017941 */ /* 0x000fea0003800000 */
.L_x_829:
[----:B------:R-:W-:Y:S01]  /*14ef0*/  @!P3 IMAD R39, R39, R17, R2 ;  /* 0x000000112727b224 */ /* 0x000fe200078e0202 */
[----:B------:R-:W-:Y:S04]  /*14f00*/  BSSY B1, `(.L_x_831) ;  /* 0x0000006000017945 */ /* 0x000fe80003800000 */
[----:B------:R0:W-:Y:S01]  /*14f10*/  @!P3 STG.E.U8 desc[UR36][R8.64+0x119], R39 ;  /* 0x000119270800b986 */ /* 0x0001e2000c101124 */
[----:B------:R-:W-:Y:S05]  /*14f20*/  @P5 BRA `(.L_x_832) ;  /* 0x00000000000c5947 */ /* 0x000fea0003800000 */
[----:B------:R-:W3:Y:S02]  /*14f30*/  LDG.E.U8 R16, desc[UR36][R14.64+0x120] ;  /* 0x000120240e107981 */ /* 0x000ee4000c1e1100 */
[----:B---3--:R-:W-:-:S05]  /*14f40*/  PRMT R3, R16, 0x8880, RZ ;  /* 0x0000888010037816 */ /* 0x008fca00000000ff */
[----:B------:R-:W-:-:S07]  /*14f50*/  IMAD R2, R3, R18, RZ ;  /* 0x0000001203027224 */ /* 0x000fce00078e02ff */
.L_x_832:
[----:B------:R-:W-:Y:S05]  /*14f60*/  BSYNC B1 ;  /* 0x0000000000017941 */ /* 0x000fea0003800000 */
.L_x_831:
[----:B---3--:R-:W-:Y:S01]  /*14f70*/  @!P5 IMAD R3, R40, R17, R2 ;  /* 0x000000112803d224 */ /* 0x008fe200078e0202 */
[----:B------:R-:W-:Y:S04]  /*14f80*/  BSSY B1, `(.L_x_833) ;  /* 0x0000006000017945 */ /* 0x000fe80003800000 */
[----:B------:R3:W-:Y:S01]  /*14f90*/  @!P5 STG.E.U8 desc[UR36][R6.64+0x120], R3 ;  /* 0x000120030600d986 */ /* 0x0007e2000c101124 */
[----:B------:R-:W-:Y:S05]  /*14fa0*/  @P0 BRA `(.L_x_834) ;  /* 0x00000000000c0947 */ /* 0x000fea0003800000 */
[----:B------:R-:W3:Y:S02]  /*14fb0*/  LDG.E.U8 R16, desc[UR36][R14.64+0x121] ;  /* 0x000121240e107981 */ /* 0x000ee4000c1e1100 */
[----:B---3--:R-:W-:-:S05]  /*14fc0*/  PRMT R3, R16, 0x8880, RZ ;  /* 0x0000888010037816 */ /* 0x008fca00000000ff */
[----:B------:R-:W-:-:S07]  /*14fd0*/  IMAD R2, R3, R18, RZ ;  /* 0x0000001203027224 */ /* 0x000fce00078e02ff */
.L_x_834:
[----:B------:R-:W-:Y:S05]  /*14fe0*/  BSYNC B1 ;  /* 0x0000000000017941 */ /* 0x000fea0003800000 */
.L_x_833:
        /* <DEDUP_REMOVED lines=11> */
.L_x_836:
[----:B------:R-:W-:Y:S05]  /*150a0*/  BSYNC B1 ;  /* 0x0000000000017941 */ /* 0x000fea0003800000 */
.L_x_835:
[----:B---3--:R-:W-:Y:S01]  /*150b0*/  @!P4 IMAD R3, R42, R17, R2 ;  /* 0x000000112a03c224 */ /* 0x008fe200078e0202 */
[----:B------:R-:W-:Y:S04]  /*150c0*/  BSSY B1, `(.L_x_837) ;  /* 0x0000006000017945 */ /* 0x000fe80003800000 */
[----:B------:R3:W-:Y:S01]  /*150d0*/  @!P4 STG.E.U8 desc[UR36][R8.64+0x120], R3 ;  /* 0x000120030800c986 */ /* 0x0007e2000c101124 */
[----:B------:R-:W-:Y:S05]  /*150e0*/  @P3 BRA `(.L_x_838) ;  /* 0x00000000000c3947 */ /* 0x000fea0003800000 */
[----:B------:R-:W3:Y:S02]  /*150f0*/  LDG.E.U8 R16, desc[UR36][R12.64+0x121] ;  /* 0x000121240c107981 */ /* 0x000ee4000c1e1100 */
[----:B---3--:R-:W-:-:S05]  /*15100*/  PRMT R3, R16, 0x8880, RZ ;  /* 0x0000888010037816 */ /* 0x008fca00000000ff */
[----:B------:R-:W-:-:S07]  /*15110*/  IMAD R2, R3, R18, RZ ;  /* 0x0000001203027224 */ /* 0x000fce00078e02ff */
.L_x_838:
[----:B------:R-:W-:Y:S05]  /*15120*/  BSYNC B1 ;  /* 0x0000000000017941 */ /* 0x000fea0003800000 */
.L_x_837:
[----:B------:R-:W-:Y:S01]  /*15130*/  @!P3 IMAD R43, R43, R17, R2 ;  /* 0x000000112b2bb224 */ /* 0x000fe200078e0202 */
[----:B------:R-:W-:Y:S04]  /*15140*/  BSSY B1, `(.L_x_839) ;  /* 0x0000006000017945 */ /* 0x000fe80003800000 */
[----:B------:R0:W-:Y:S01]  /*15150*/  @!P3 STG.E.U8 desc[UR36][R8.64+0x121], R43 ;  /* 0x0001212b0800b986 */ /* 0x0001e2000c101124 */
[----:B------:R-:W-:Y:S05]  /*15160*/  @P5 BRA `(.L_x_840) ;  /* 0x00000000000c5947 */ /* 0x000fea0003800000 */
[----:B------:R-:W3:Y:S02]  /*15170*/  LDG.E.U8 R16, desc[UR36][R14.64+0x128] ;  /* 0x000128240e107981 */ /* 0x000ee4000c1e1100 */
[----:B---3--:R-:W-:-:S05]  /*15180*/  PRMT R3, R16, 0x8880, RZ ;  /* 0x0000888010037816 */ /* 0x008fca00000000ff */
[----:B------:R-:W-:-:S07]  /*15190*/  IMAD R2, R3, R18, RZ ;  /* 0x0000001203027224 */ /* 0x000fce00078e02ff */
.L_x_840:
[----:B------:R-:W-:Y:S05]  /*151a0*/  BSYNC B1 ;  /* 0x0000000000017941 */ /* 0x000fea0003800000 */
.L_x_839:
[----:B---3--:R-:W-:Y:S01]  /*151b0*/  @!P5 IMAD R3, R44, R17, R2 ;  /* 0x000000112c03d224 */ /* 0x008fe200078e0202 */
[----:B------:R-:W-:Y:S04]  /*151c0*/  BSSY B1, `(.L_x_841) ;  /* 0x0000006000017945 */ /* 0x000fe80003800000 */
[----:B------:R3:W-:Y:S01]  /*151d0*/  @!P5 STG.E.U8 desc[UR36][R6.64+0x128], R3 ;  /* 0x000128030600d986 */ /* 0x0007e2000c101124 */
[----:B------:R-:W-:Y:S05]  /*151e0*/  @P0 BRA `(.L_x_842) ;  /* 0x00000000000c0947 */ /* 0x000fea0003800000 */
[----:B------:R-:W3:Y:S02]  /*151f0*/  LDG.E.U8 R16, desc[UR36][R14.64+0x129] ;  /* 0x000129240e107981 */ /* 0x000ee4000c1e1100 */
[----:B---3--:R-:W-:-:S05]  /*15200*/  PRMT R3, R16, 0x8880, RZ ;  /* 0x0000888010037816 */ /* 0x008fca00000000ff */
[----:B------:R-:W-:-:S07]  /*15210*/  IMAD R2, R3, R18, RZ ;  /* 0x0000001203027224 */ /* 0x000fce00078e02ff */
.L_x_842:
[----:B------:R-:W-:Y:S05]  /*15220*/  BSYNC B1 ;  /* 0x0000000000017941 */ /* 0x000fea0003800000 */
.L_x_841:
        /* <DEDUP_REMOVED lines=11> */
.L_x_844:
[----:B------:R-:W-:Y:S05]  /*152e0*/  BSYNC B1 ;  /* 0x0000000000017941 */ /* 0x000fea0003800000 */
.L_x_843:
[----:B---3--:R-:W-:Y:S01]  /*152f0*/  @!P4 IMAD R3, R46, R17, R2 ;  /* 0x000000112e03c224 */ /* 0x008fe200078e0202 */
[----:B------:R-:W-:Y:S04]  /*15300*/  BSSY B1, `(.L_x_845) ;  /* 0x0000006000017945 */ /* 0x000fe80003800000 */
[----:B------:R3:W-:Y:S01]  /*15310*/  @!P4 STG.E.U8 desc[UR36][R8.64+0x128], R3 ;  /* 0x000128030800c986 */ /* 0x0007e2000c101124 */
[----:B------:R-:W-:Y:S05]  /*15320*/  @P3 BRA `(.L_x_846) ;  /* 0x00000000000c3947 */ /* 0x000fea0003800000 */
[----:B------:R-:W3:Y:S02]  /*15330*/  LDG.E.U8 R16, desc[UR36][R12.64+0x129] ;  /* 0x000129240c107981 */ /* 0x000ee4000c1e1100 */
[----:B---3--:R-:W-:-:S05]  /*15340*/  PRMT R3, R16, 0x8880, RZ ;  /* 0x0000888010037816 */ /* 0x008fca00000000ff */
[----:B------:R-:W-:-:S07]  /*15350*/  IMAD R2, R3, R18, RZ ;  /* 0x0000001203027224 */ /* 0x000fce00078e02ff */
.L_x_846:
[----:B------:R-:W-:Y:S05]  /*15360*/  BSYNC B1 ;  /* 0x0000000000017941 */ /* 0x000fea0003800000 */
.L_x_845:
[----:B------:R-:W-:Y:S01]  /*15370*/  @!P3 IMAD R47, R47, R17, R2 ;  /* 0x000000112f2fb224 */ /* 0x000fe200078e0202 */
[----:B------:R-:W-:Y:S04]  /*15380*/  BSSY B1, `(.L_x_847) ;  /* 0x0000006000017945 */ /* 0x000fe80003800000 */
[----:B------:R0:W-:Y:S01]  /*15390*/  @!P3 STG.E.U8 desc[UR36][R8.64+0x129], R47 ;  /* 0x0001292f0800b986 */ /* 0x0001e2000c101124 */
[----:B------:R-:W-:Y:S05]  /*153a0*/  @P5 BRA `(.L_x_848) ;  /* 0x00000000000c5947 */ /* 0x000fea0003800000 */
[----:B------:R-:W3:Y:S02]  /*153b0*/  LDG.E.U8 R16, desc[UR36][R14.64+0x130] ;  /* 0x000130240e107981 */ /* 0x000ee4000c1e1100 */
[----:B---3--:R-:W-:-:S05]  /*153c0*/  PRMT R3, R16, 0x8880, RZ ;  /* 0x0000888010037816 */ /* 0x008fca00000000ff */
[----:B------:R-:W-:-:S07]  /*153d0*/  IMAD R2, R3, R18, RZ ;  /* 0x0000001203027224 */ /* 0x000fce00078e02ff */
.L_x_848:
[----:B------:R-:W-:Y:S05]  /*153e0*/  BSYNC B1 ;  /* 0x0000000000017941 */ /* 0x000fea0003800000 */
.L_x_847:
[----:B---3--:R-:W-:Y:S01]  /*153f0*/  @!P5 IMAD R3, R48, R17, R2 ;  /* 0x000000113003d224 */ /* 0x008fe200078e0202 */
[----:B------:R-:W-:Y:S04]  /*15400*/  BSSY B1, `(.L_x_849) ;  /* 0x0000006000017945 */ /* 0x000fe80003800000 */
[----:B------:R3:W-:Y:S01]  /*15410*/  @!P5 STG.E.U8 desc[UR36][R6.64+0x130], R3 ;  /* 0x000130030600d986 */ /* 0x0007e2000c101124 */
[----:B------:R-:W-:Y:S05]  /*15420*/  @P0 BRA `(.L_x_850) ;  /* 0x00000000000c0947 */ /* 0x000fea0003800000 */
[----:B------:R-:W3:Y:S02]  /*15430*/  LDG.E.U8 R16, desc[UR36][R14.64+0x131] ;  /* 0x000131240e107981 */ /* 0x000ee4000c1e1100 */
[----:B---3--:R-:W-:-:S05]  /*15440*/  PRMT R3, R16, 0x8880, RZ ;  /* 0x0000888010037816 */ /* 0x008fca00000000ff */
[----:B------:R-:W-:-:S07]  /*15450*/  IMAD R2, R3, R18, RZ ;  /* 0x0000001203027224 */ /* 0x000fce00078e02ff */
.L_x_850:
[----:B------:R-:W-:Y:S05]  /*15460*/  BSYNC B1 ;  /* 0x0000000000017941 */ /* 0x000fea0003800000 */
.L_x_849:
        /* <DEDUP_REMOVED lines=11> */
.L_x_852:
[----:B------:R-:W-:Y:S05]  /*15520*/  BSYNC B1 ;  /* 0x0000000000017941 */ /* 0x000fea0003800000 */
.L_x_851:
[----:B---3--:R-:W-:Y:S01]  /*15530*/  @!P4 IMAD R3, R50, R17, R2 ;  /* 0x000000113203c224 */ /* 0x008fe200078e0202 */
[----:B------:R-:W-:Y:S04]  /*15540*/  BSSY B1, `(.L_x_853) ;  /* 0x0000006000017945 */ /* 0x000fe80003800000 */
[----:B------:R3:W-:Y:S01]  /*15550*/  @!P4 STG.E.U8 desc[UR36][R8.64+0x130], R3 ;  /* 0x000130030800c986 */ /* 0x0007e2000c101124 */
[----:B------:R-:W-:Y:S05]  /*15560*/  @P3 BRA `(.L_x_854) ;  /* 0x00000000000c3947 */ /* 0x000fea0003800000 */
[----:B------:R-:W3:Y:S02]  /*15570*/  LDG.E.U8 R16, desc[UR36][R12.64+0x131] ;  /* 0x000131240c107981 */ /* 0x000ee4000c1e1100 */
[----:B---3--:R-:W-:-:S05]  /*15580*/  PRMT R3, R16, 0x8880, RZ ;  /* 0x0000888010037816 */ /* 0x008fca00000000ff */
[----:B------:R-:W-:-:S07]  /*15590*/  IMAD R2, R3, R18, RZ ;  /* 0x0000001203027224 */ /* 0x000fce00078e02ff */
.L_x_854:
[----:B------:R-:W-:Y:S05]  /*155a0*/  BSYNC B1 ;  /* 0x0000000000017941 */ /* 0x000fea0003800000 */
.L_x_853:
[----:B------:R-:W-:Y:S01]  /*155b0*/  @!P3 IMAD R51, R51, R17, R2 ;  /* 0x000000113333b224 */ /* 0x000fe200078e0202 */
[----:B------:R-:W-:Y:S04]  /*155c0*/  BSSY B1, `(.L_x_855) ;  /* 0x0000006000017945 */ /* 0x000fe80003800000 */
[----:B------:R0:W-:Y:S01]  /*155d0*/  @!P3 STG.E.U8 desc[UR36][R8.64+0x131], R51 ;  /* 0x000131330800b986 */ /* 0x0001e2000c101124 */
[----:B------:R-:W-:Y:S05]  /*155e0*/  @P5 BRA `(.L_x_856) ;  /* 0x00000000000c5947 */ /* 0x000fea0003800000 */
[----:B------:R-:W3:Y:S02]  /*155f0*/  LDG.E.U8 R16, desc[UR36][R14.64+0x138] ;  /* 0x000138240e107981 */ /* 0x000ee4000c1e1100 */
[----:B---3--:R-:W-:-:S05]  /*15600*/  PRMT R3, R16, 0x8880, RZ ;  /* 0x0000888010037816 */ /* 0x008fca00000000ff */
[----:B------:R-:W-:-:S07]  /*15610*/  IMAD R2, R3, R18, RZ ;  /* 0x0000001203027224 */ /* 0x000fce00078e02ff */
.L_x_856:
[----:B------:R-:W-:Y:S05]  /*15620*/  BSYNC B1 ;  /* 0x0000000000017941 */ /* 0x000fea0003800000 */
.L_x_855:
[----:B---3--:R-:W-:Y:S01]  /*15630*/  @!P5 IMAD R3, R52, R17, R2 ;  /* 0x000000113403d224 */ /* 0x008fe200078e0202 */
[----:B------:R-:W-:Y:S04]  /*15640*/  BSSY B1, `(.L_x_857) ;  /* 0x0000006000017945 */ /* 0x000fe80003800000 */
[----:B------:R3:W-:Y:S01]  /*15650*/  @!P5 STG.E.U8 desc[UR36][R6.64+0x138], R3 ;  /* 0x000138030600d986 */ /* 0x0007e2000c101124 */
[----:B------:R-:W-:Y:S05]  /*15660*/  @P0 BRA `(.L_x_858) ;  /* 0x00000000000c0947 */ /* 0x000fea0003800000 */
[----:B------:R-:W3:Y:S02]  /*15670*/  LDG.E.U8 R16, desc[UR36][R14.64+0x139] ;  /* 0x000139240e107981 */ /* 0x000ee4000c1e1100 */
[----:B---3--:R-:W-:-:S05]  /*15680*/  PRMT R3, R16, 0x8880, RZ ;  /* 0x0000888010037816 */ /* 0x008fca00000000ff */
[----:B------:R-:W-:-:S07]  /*15690*/  IMAD R2, R3, R18, RZ ;  /* 0x0000001203027224 */ /* 0x000fce00078e02ff */
.L_x_858:
[----:B------:R-:W-:Y:S05]  /*156a0*/  BSYNC B1 ;  /* 0x0000000000017941 */ /* 0x000fea0003800000 */
.L_x_857:
        /* <DEDUP_REMOVED lines=11> */
.L_x_860:
[----:B------:R-:W-:Y:S05]  /*15760*/  BSYNC B1 ;  /* 0x0000000000017941 */ /* 0x000fea0003800000 */
.L_x_859:
[----:B---3--:R-:W-:Y:S01]  /*15770*/  @!P4 IMAD R3, R54, R17, R2 ;  /* 0x000000113603c224 */ /* 0x008fe200078e0202 */
[----:B------:R-:W-:Y:S04]  /*15780*/  BSSY B1, `(.L_x_861) ;  /* 0x0000006000017945 */ /* 0x000fe80003800000 */
[----:B------:R3:W-:Y:S01]  /*15790*/  @!P4 STG.E.U8 desc[UR36][R8.64+0x138], R3 ;  /* 0x000138030800c986 */ /* 0x0007e2000c101124 */
[----:B------:R-:W-:Y:S05]  /*157a0*/  @P3 BRA `(.L_x_862) ;  /* 0x00000000000c3947 */ /* 0x000fea0003800000 */
[----:B------:R-:W3:Y:S02]  /*157b0*/  LDG.E.U8 R16, desc[UR36][R12.64+0x139] ;  /* 0x000139240c107981 */ /* 0x000ee4000c1e1100 */
[----:B---3--:R-:W-:-:S05]  /*157c0*/  PRMT R3, R16, 0x8880, RZ ;  /* 0x0000888010037816 */ /* 0x008fca00000000ff */
[----:B------:R-:W-:-:S07]  /*157d0*/  IMAD R2, R3, R18, RZ ;  /* 0x0000001203027224 */ /* 0x000fce00078e02ff */
.L_x_862:
[----:B------:R-:W-:Y:S05]  /*157e0*/  BSYNC B1 ;  /* 0x0000000000017941 */ /* 0x000fea0003800000 */
.L_x_861:
[----:B------:R-:W-:Y:S01]  /*157f0*/  @!P3 IMAD R55, R55, R17, R2 ;  /* 0x000000113737b224 */ /* 0x000fe200078e0202 */
[----:B------:R-:W-:Y:S04]  /*15800*/  BSSY B1, `(.L_x_863) ;  /* 0x0000006000017945 */ /* 0x000fe80003800000 */
[----:B------:R0:W-:Y:S01]  /*15810*/  @!P3 STG.E.U8 desc[UR36][R8.64+0x139], R55 ;  /* 0x000139370800b986 */ /* 0x0001e2000c101124 */
[----:B------:R-:W-:Y:S05]  /*15820*/  @P5 BRA `(.L_x_864) ;  /* 0x00000000000c5947 */ /* 0x000fea0003800000 */
[----:B------:R-:W3:Y:S02]  /*15830*/  LDG.E.U8 R16, desc[UR36][R14.64+0x140] ;  /* 0x000140240e107981 */ /* 0x000ee4000c1e1100 */
[----:B---3--:R-:W-:-:S05]  /*15840*/  PRMT R3, R16, 0x8880, RZ ;  /* 0x0000888010037816 */ /* 0x008fca00000000ff */
[----:B------:R-:W-:-:S07]  /*15850*/  IMAD R2, R3, R18, RZ ;  /* 0x0000001203027224 */ /* 0x000fce00078e02ff */
.L_x_864:
[----:B------:R-:W-:Y:S05]  /*15860*/  BSYNC B1 ;  /* 0x0000000000017941 */ /* 0x000fea0003800000 */
.L_x_863:
[----:B---3--:R-:W-:Y:S01]  /*15870*/  @!P5 IMAD R3, R56, R17, R2 ;  /* 0x000000113803d224 */ /* 0x008fe200078e0202 */
[----:B------:R-:W-:Y:S04]  /*15880*/  BSSY B1, `(.L_x_865) ;  /* 0x0000006000017945 */ /* 0x000fe80003800000 */
[----:B------:R3:W-:Y:S01]  /*15890*/  @!P5 STG.E.U8 desc[UR36][R6.64+0x140], R3 ;  /* 0x000140030600d986 */ /* 0x0007e2000c101124 */
[----:B------:R-:W-:Y:S05]  /*158a0*/  @P0 BRA `(.L_x_866) ;  /* 0x00000000000c0947 */ /* 0x000fea0003800000 */
[----:B------:R-:W3:Y:S02]  /*158b0*/  LDG.E.U8 R16, desc[UR36][R14.64+0x141] ;  /* 0x000141240e107981 */ /* 0x000ee4000c1e1100 */
[----:B---3--:R-:W-:-:S05]  /*158c0*/  PRMT R3, R16, 0x8880, RZ ;  /* 0x0000888010037816 */ /* 0x008fca00000000ff */
[----:B------:R-:W-:-:S07]  /*158d0*/  IMAD R2, R3, R18, RZ ;  /* 0x0000001203027224 */ /* 0x000fce00078e02ff */
.L_x_866:
[----:B------:R-:W-:Y:S05]  /*158e0*/  BSYNC B1 ;  /* 0x0000000000017941 */ /* 0x000fea0003800000 */
.L_x_865:
        /* <DEDUP_REMOVED lines=11> */
.L_x_868:
[----:B------:R-:W-:Y:S05]  /*159a0*/  BSYNC B1 ;  /* 0x0000000000017941 */ /* 0x000fea0003800000 */
.L_x_867:
[----:B---3--:R-:W-:Y:S01]  /*159b0*/  @!P4 IMAD R3, R58, R17, R2 ;  /* 0x000000113a03c224 */ /* 0x008fe200078e0202 */
[----:B------:R-:W-:Y:S04]  /*159c0*/  BSSY B1, `(.L_x_869) ;  /* 0x0000006000017945 */ /* 0x000fe80003800000 */
[----:B------:R3:W-:Y:S01]  /*159d0*/  @!P4 STG.E.U8 desc[UR36][R8.64+0x140], R3 ;  /* 0x000140030800c986 */ /* 0x0007e2000c101124 */
[----:B------:R-:W-:Y:S05]  /*159e0*/  @P3 BRA `(.L_x_870) ;  /* 0x00000000000c3947 */ /* 0x000fea0003800000 */
[----:B------:R-:W3:Y:S02]  /*159f0*/  LDG.E.U8 R16, desc[UR36][R12.64+0x141] ;  /* 0x000141240c107981 */ /* 0x000ee4000c1e1100 */
[----:B---3--:R-:W-:-:S05]  /*15a00*/  PRMT R3, R16, 0x8880, RZ ;  /* 0x0000888010037816 */ /* 0x008fca00000000ff */
[----:B------:R-:W-:-:S07]  /*15a10*/  IMAD R2, R3, R18, RZ ;  /* 0x0000001203027224 */ /* 0x000fce00078e02ff */
.L_x_870:
[----:B------:R-:W-:Y:S05]  /*15a20*/  BSYNC B1 ;  /* 0x0000000000017941 */ /* 0x000fea0003800000 */
.L_x_869:
[----:B------:R-:W-:Y:S01]  /*15a30*/  @!P3 IMAD R59, R59, R17, R2 ;  /* 0x000000113b3bb224 */ /* 0x000fe200078e0202 */
[----:B------:R-:W-:Y:S04]  /*15a40*/  BSSY B1, `(.L_x_871) ;  /* 0x0000006000017945 */ /* 0x000fe80003800000 */
[----:B------:R0:W-:Y:S01]  /*15a50*/  @!P3 STG.E.U8 desc[UR36][R8.64+0x141], R59 ;  /* 0x0001413b0800b986 */ /* 0x0001e2000c101124 */
[----:B------:R-:W-:Y:S05]  /*15a60*/  @P5 BRA `(.L_x_872) ;  /* 0x00000000000c5947 */ /* 0x000fea0003800000 */
[----:B------:R-:W3:Y:S02]  /*15a70*/  LDG.E.U8 R16, desc[UR36][R14.64+0x148] ;  /* 0x000148240e107981 */ /* 0x000ee4000c1e1100 */
[----:B---3--:R-:W-:-:S05]  /*15a80*/  PRMT R3, R16, 0x8880, RZ ;  /* 0x0000888010037816 */ /* 0x008fca00000000ff */
[----:B------:R-:W-:-:S07]  /*15a90*/  IMAD R2, R3, R18, RZ ;  /* 0x0000001203027224 */ /* 0x000fce00078e02ff */
.L_x_872:
[----:B------:R-:W-:Y:S05]  /*15aa0*/  BSYNC B1 ;  /* 0x0000000000017941 */ /* 0x000fea0003800000 */
.L_x_871:
[----:B---3--:R-:W-:Y:S01]  /*15ab0*/  @!P5 IMAD R3, R60, R17, R2 ;  /* 0x000000113c03d224 */ /* 0x008fe200078e0202 */
[----:B------:R-:W-:Y:S04]  /*15ac0*/  BSSY B1, `(.L_x_873) ;  /* 0x0000006000017945 */ /* 0x000fe80003800000 */
[----:B------:R3:W-:Y:S01]  /*15ad0*/  @!P5 STG.E.U8 desc[UR36][R6.64+0x148], R3 ;  /* 0x000148030600d986 */ /* 0x0007e2000c101124 */
[----:B------:R-:W-:Y:S05]  /*15ae0*/  @P0 BRA `(.L_x_874) ;  /* 0x00000000000c0947 */ /* 0x000fea0003800000 */
[----:B------:R-:W3:Y:S02]  /*15af0*/  LDG.E.U8 R16, desc[UR36][R14.64+0x149] ;  /* 0x000149240e107981 */ /* 0x000ee4000c1e1100 */
[----:B---3--:R-:W-:-:S05]  /*15b00*/  PRMT R3, R16, 0x8880, RZ ;  /* 0x0000888010037816 */ /* 0x008fca00000000ff */
[----:B------:R-:W-:-:S07]  /*15b10*/  IMAD R2, R3, R18, RZ ;  /* 0x0000001203027224 */ /* 0x000fce00078e02ff */
.L_x_874:
[----:B------:R-:W-:Y:S05]  /*15b20*/  BSYNC B1 ;  /* 0x0000000000017941 */ /* 0x000fea0003800000 */
.L_x_873:
        /* <DEDUP_REMOVED lines=11> */
.L_x_876:
[----:B------:R-:W-:Y:S05]  /*15be0*/  BSYNC B1 ;  /* 0x0000000000017941 */ /* 0x000fea0003800000 */
.L_x_875:
[----:B---3--:R-:W-:Y:S01]  /*15bf0*/  @!P4 IMAD R3, R62, R17, R2 ;  /* 0x000000113e03c224 */ /* 0x008fe200078e0202 */
[----:B------:R-:W-:Y:S04]  /*15c00*/  BSSY B1, `(.L_x_877) ;  /* 0x0000006000017945 */ /* 0x000fe80003800000 */
[----:B------:R3:W-:Y:S01]  /*15c10*/  @!P4 STG.E.U8 desc[UR36][R8.64+0x148], R3 ;  /* 0x000148030800c986 */ /* 0x0007e2000c101124 */
[----:B------:R-:W-:Y:S05]  /*15c20*/  @P3 BRA `(.L_x_878) ;  /* 0x00000000000c3947 */ /* 0x000fea0003800000 */
[----:B------:R-:W3:Y:S02]  /*15c30*/  LDG.E.U8 R16, desc[UR36][R12.64+0x149] ;  /* 0x000149240c107981 */ /* 0x000ee4000c1e1100 */
[----:B---3--:R-:W-:-:S05]  /*15c40*/  PRMT R3, R16, 0x8880, RZ ;  /* 0x0000888010037816 */ /* 0x008fca00000000ff */
[----:B------:R-:W-:-:S07]  /*15c50*/  IMAD R2, R3, R18, RZ ;  /* 0x0000001203027224 */ /* 0x000fce00078e02ff */
.L_x_878:
[----:B------:R-:W-:Y:S05]  /*15c60*/  BSYNC B1 ;  /* 0x0000000000017941 */ /* 0x000fea0003800000 */
.L_x_877:
[----:B------:R-:W-:Y:S01]  /*15c70*/  @!P3 IMAD R63, R63, R17, R2 ;  /* 0x000000113f3fb224 */ /* 0x000fe200078e0202 */
[----:B------:R-:W-:Y:S04]  /*15c80*/  BSSY B1, `(.L_x_879) ;  /* 0x0000006000017945 */ /* 0x000fe80003800000 */
[----:B------:R0:W-:Y:S01]  /*15c90*/  @!P3 STG.E.U8 desc[UR36][R8.64+0x149], R63 ;  /* 0x0001493f0800b986 */ /* 0x0001e2000c101124 */
[----:B------:R-:W-:Y:S05]  /*15ca0*/  @P5 BRA `(.L_x_880) ;  /* 0x00000000000c5947 */ /* 0x000fea0003800000 */
[----:B------:R-:W3:Y:S02]  /*15cb0*/  LDG.E.U8 R16, desc[UR36][R14.64+0x150] ;  /* 0x000150240e107981 */ /* 0x000ee4000c1e1100 */
[----:B---3--:R-:W-:-:S05]  /*15cc0*/  PRMT R3, R16, 0x8880, RZ ;  /* 0x0000888010037816 */ /* 0x008fca00000000ff */
[----:B------:R-:W-:-:S07]  /*15cd0*/  IMAD R2, R3, R18, RZ ;  /* 0x0000001203027224 */ /* 0x000fce00078e02ff */
.L_x_880:
[----:B------:R-:W-:Y:S05]  /*15ce0*/  BSYNC B1 ;  /* 0x0000000000017941 */ /* 0x000fea0003800000 */
.L_x_879:
[----:B---3--:R-:W-:Y:S01]  /*15cf0*/  @!P5 IMAD R3, R64, R17, R2 ;  /* 0x000000114003d224 */ /* 0x008fe200078e0202 */
[----:B------:R-:W-:Y:S04]  /*15d00*/  BSSY B1, `(.L_x_881) ;  /* 0x0000006000017945 */ /* 0x000fe80003800000 */
[----:B------:R3:W-:Y:S01]  /*15d10*/  @!P5 STG.E.U8 desc[UR36][R6.64+0x150], R3 ;  /* 0x000150030600d986 */ /* 0x0007e2000c101124 */
[----:B------:R-:W-:Y:S05]  /*15d20*/  @P0 BRA `(.L_x_882) ;  /* 0x00000000000c0947 */ /* 0x000fea0003800000 */
[----:B------:R-:W3:Y:S02]  /*15d30*/  LDG.E.U8 R16, desc[UR36][R14.64+0x151] ;  /* 0x000151240e107981 */ /* 0x000ee4000c1e1100 */
[----:B---3--:R-:W-:-:S05]  /*15d40*/  PRMT R3, R16, 0x8880, RZ ;  /* 0x0000888010037816 */ /* 0x008fca00000000ff */
[----:B------:R-:W-:-:S07]  /*15d50*/  IMAD R2, R3, R18, RZ ;  /* 0x0000001203027224 */ /* 0x000fce00078e02ff */
.L_x_882:
[----:B------:R-:W-:Y:S05]  /*15d60*/  BSYNC B1 ;  /* 0x0000000000017941 */ /* 0x000fea0003800000 */
.L_x_881:
        /* <DEDUP_REMOVED lines=11> */
.L_x_884:
[----:B------:R-:W-:Y:S05]  /*15e20*/  BSYNC B1 ;  /* 0x0000000000017941 */ /* 0x000fea0003800000 */
.L_x_883:
[----:B---3--:R-:W-:Y:S01]  /*15e30*/  @!P4 IMAD R3, R66, R17, R2 ;  /* 0x000000114203c224 */ /* 0x008fe200078e0202 */
[----:B------:R-:W-:Y:S04]  /*15e40*/  BSSY B1, `(.L_x_885) ;  /* 0x0000006000017945 */ /* 0x000fe80003800000 */
[----:B------:R3:W-:Y:S01]  /*15e50*/  @!P4 STG.E.U8 desc[UR36][R8.64+0x150], R3 ;  /* 0x000150030800c986 */ /* 0x0007e2000c101124 */
[----:B------:R-:W-:Y:S05]  /*15e60*/  @P3 BRA `(.L_x_886) ;  /* 0x00000000000c3947 */ /* 0x000fea0003800000 */
[----:B------:R-:W3:Y:S02]  /*15e70*/  LDG.E.U8 R16, desc[UR36][R12.64+0x151] ;  /* 0x000151240c107981 */ /* 0x000ee4000c1e1100 */
[----:B---3--:R-:W-:-:S05]  /*15e80*/  PRMT R3, R16, 0x8880, RZ ;  /* 0x0000888010037816 */ /* 0x008fca00000000ff */
[----:B------:R-:W-:-:S07]  /*15e90*/  IMAD R2, R3, R18, RZ ;  /* 0x0000001203027224 */ /* 0x000fce00078e02ff */
.L_x_886:
[----:B------:R-:W-:Y:S05]  /*15ea0*/  BSYNC B1 ;  /* 0x0000000000017941 */ /* 0x000fea0003800000 */
.L_x_885:
[----:B------:R-:W-:Y:S01]  /*15eb0*/  @!P3 IMAD R67, R67, R17, R2 ;  /* 0x000000114343b224 */ /* 0x000fe200078e0202 */
[----:B------:R-:W-:Y:S04]  /*15ec0*/  BSSY B1, `(.L_x_887) ;  /* 0x0000006000017945 */ /* 0x000fe80003800000 */
[----:B------:R0:W-:Y:S01]  /*15ed0*/  @!P3 STG.E.U8 desc[UR36][R8.64+0x151], R67 ;  /* 0x000151430800b986 */ /* 0x0001e2000c101124 */
[----:B------:R-:W-:Y:S05]  /*15ee0*/  @P5 BRA `(.L_x_888) ;  /* 0x00000000000c5947 */ /* 0x000fea0003800000 */
[----:B------:R-:W3:Y:S02]  /*15ef0*/  LDG.E.U8 R16, desc[UR36][R14.64+0x158] ;  /* 0x000158240e107981 */ /* 0x000ee4000c1e1100 */
[----:B---3--:R-:W-:-:S05]  /*15f00*/  PRMT R3, R16, 0x8880, RZ ;  /* 0x0000888010037816 */ /* 0x008fca00000000ff */
[----:B------:R-:W-:-:S07]  /*15f10*/  IMAD R2, R3, R18, RZ ;  /* 0x0000001203027224 */ /* 0x000fce00078e02ff */
.L_x_888:
[----:B------:R-:W-:Y:S05]  /*15f20*/  BSYNC B1 ;  /* 0x0000000000017941 */ /* 0x000fea0003800000 */
.L_x_887:
[----:B---3--:R-:W-:Y:S01]  /*15f30*/  @!P5 IMAD R3, R68, R17, R2 ;  /* 0x000000114403d224 */ /* 0x008fe200078e0202 */
[----:B------:R-:W-:Y:S04]  /*15f40*/  BSSY B1, `(.L_x_889) ;  /* 0x0000006000017945 */ /* 0x000fe80003800000 */
[----:B------:R3:W-:Y:S01]  /*15f50*/  @!P5 STG.E.U8 desc[UR36][R6.64+0x158], R3 ;  /* 0x000158030600d986 */ /* 0x0007e2000c101124 */
[----:B------:R-:W-:Y:S05]  /*15f60*/  @P0 BRA `(.L_x_890) ;  /* 0x00000000000c0947 */ /* 0x000fea0003800000 */
[----:B------:R-:W3:Y:S02]  /*15f70*/  LDG.E.U8 R16, desc[UR36][R14.64+0x159] ;  /* 0x000159240e107981 */ /* 0x000ee4000c1e1100 */
[----:B---3--:R-:W-:-:S05]  /*15f80*/  PRMT R3, R16, 0x8880, RZ ;  /* 0x0000888010037816 */ /* 0x008fca00000000ff */
[----:B------:R-:W-:-:S07]  /*15f90*/  IMAD R2, R3, R18, RZ ;  /* 0x0000001203027224 */ /* 0x000fce00078e02ff */
.L_x_890:
[----:B------:R-:W-:Y:S05]  /*15fa0*/  BSYNC B1 ;  /* 0x0000000000017941 */ /* 0x000fea0003800000 */
.L_x_889:
        /* <DEDUP_REMOVED lines=11> */
.L_x_892:
[----:B------:R-:W-:Y:S05]  /*16060*/  BSYNC B1 ;  /* 0x0000000000017941 */ /* 0x000fea0003800000 */
.L_x_891:
[----:B---3--:R-:W-:Y:S01]  /*16070*/  @!P4 IMAD R3, R70, R17, R2 ;  /* 0x000000114603c224 */ /* 0x008fe200078e0202 */
[----:B------:R-:W-:Y:S04]  /*16080*/  BSSY B1, `(.L_x_893) ;  /* 0x0000006000017945 */ /* 0x000fe80003800000 */
[----:B------:R3:W-:Y:S01]  /*16090*/  @!P4 STG.E.U8 desc[UR36][R8.64+0x158], R3 ;  /* 0x000158030800c986 */ /* 0x0007e2000c101124 */
[----:B------:R-:W-:Y:S05]  /*160a0*/  @P3 BRA `(.L_x_894) ;  /* 0x00000000000c3947 */ /* 0x000fea0003800000 */
[----:B------:R-:W3:Y:S02]  /*160b0*/  LDG.E.U8 R16, desc[UR36][R12.64+0x159] ;  /* 0x000159240c107981 */ /* 0x000ee4000c1e1100 */
[----:B---3--:R-:W-:-:S05]  /*160c0*/  PRMT R3, R16, 0x8880, RZ ;  /* 0x0000888010037816 */ /* 0x008fca00000000ff */
[----:B------:R-:W-:-:S07]  /*160d0*/  IMAD R2, R3, R18, RZ ;  /* 0x0000001203027224 */ /* 0x000fce00078e02ff */
.L_x_894:
[----:B------:R-:W-:Y:S05]  /*160e0*/  BSYNC B1 ;  /* 0x0000000000017941 */ /* 0x000fea0003800000 */
.L_x_893:
[----:B------:R-:W-:Y:S01]  /*160f0*/  @!P3 IMAD R71, R71, R17, R2 ;  /* 0x000000114747b224 */ /* 0x000fe200078e0202 */
[----:B------:R-:W-:Y:S04]  /*16100*/  BSSY B1, `(.L_x_895) ;  /* 0x0000006000017945 */ /* 0x000fe80003800000 */
[----:B------:R0:W-:Y:S01]  /*16110*/  @!P3 STG.E.U8 desc[UR36][R8.64+0x159], R71 ;  /* 0x000159470800b986 */ /* 0x0001e2000c101124 */
[----:B------:R-:W-:Y:S05]  /*16120*/  @P5 BRA `(.L_x_896) ;  /* 0x00000000000c5947 */ /* 0x000fea0003800000 */
[----:B------:R-:W3:Y:S02]  /*16130*/  LDG.E.U8 R16, desc[UR36][R14.64+0x160] ;  /* 0x000160240e107981 */ /* 0x000ee4000c1e1100 */
[----:B---3--:R-:W-:-:S05]  /*16140*/  PRMT R3, R16, 0x8880, RZ ;  /* 0x0000888010037816 */ /* 0x008fca00000000ff */
[----:B------:R-:W-:-:S07]  /*16150*/  IMAD R2, R3, R18, RZ ;  /* 0x0000001203027224 */ /* 0x000fce00078e02ff */
.L_x_896:
[----:B------:R-:W-:Y:S05]  /*16160*/  BSYNC B1 ;  /* 0x0000000000017941 */ /* 0x000fea0003800000 */
.L_x_895:
[----:B---3--:R-:W-:Y:S01]  /*16170*/  @!P5 IMAD R3, R72, R17, R2 ;  /* 0x000000114803d224 */ /* 0x008fe200078e0202 */
[----:B------:R-:W-:Y:S04]  /*16180*/  BSSY B1, `(.L_x_897) ;  /* 0x0000006000017945 */ /* 0x000fe80003800000 */
[----:B------:R3:W-:Y:S01]  /*16190*/  @!P5 STG.E.U8 desc[UR36][R6.64+0x160], R3 ;  /* 0x000160030600d986 */ /* 0x0007e2000c101124 */
[----:B------:R-:W-:Y:S05]  /*161a0*/  @P0 BRA `(.L_x_898) ;  /* 0x00000000000c0947 */ /* 0x000fea0003800000 */
[----:B------:R-:W3:Y:S02]  /*161b0*/  LDG.E.U8 R16, desc[UR36][R14.64+0x161] ;  /* 0x000161240e107981 */ /* 0x000ee4000c1e1100 */
[----:B---3--:R-:W-:-:S05]  /*161c0*/  PRMT R3, R16, 0x8880, RZ ;  /* 0x0000888010037816 */ /* 0x008fca00000000ff */
[----:B------:R-:W-:-:S07]  /*161d0*/  IMAD R2, R3, R18, RZ ;  /* 0x0000001203027224 */ /* 0x000fce00078e02ff */
.L_x_898:
[----:B------:R-:W-:Y:S05]  /*161e0*/  BSYNC B1 ;  /* 0x0000000000017941 */ /* 0x000fea0003800000 */
.L_x_897:
        /* <DEDUP_REMOVED lines=11> */
.L_x_900:
[----:B------:R-:W-:Y:S05]  /*162a0*/  BSYNC B1 ;  /* 0x0000000000017941 */ /* 0x000fea0003800000 */
.L_x_899:
[----:B---3--:R-:W-:Y:S01]  /*162b0*/  @!P4 IMAD R3, R74, R17, R2 ;  /* 0x000000114a03c224 */ /* 0x008fe200078e0202 */
[----:B------:R-:W-:Y:S04]  /*162c0*/  BSSY B1, `(.L_x_901) ;  /* 0x0000006000017945 */ /* 0x000fe80003800000 */
[----:B------:R3:W-:Y:S01]  /*162d0*/  @!P4 STG.E.U8 desc[UR36][R8.64+0x160], R3 ;  /* 0x000160030800c986 */ /* 0x0007e2000c101124 */
[----:B------:R-:W-:Y:S05]  /*162e0*/  @P3 BRA `(.L_x_902) ;  /* 0x00000000000c3947 */ /* 0x000fea0003800000 */
[----:B------:R-:W3:Y:S02]  /*162f0*/  LDG.E.U8 R16, desc[UR36][R12.64+0x161] ;  /* 0x000161240c107981 */ /* 0x000ee4000c1e1100 */
[----:B---3--:R-:W-:-:S05]  /*16300*/  PRMT R3, R16, 0x8880, RZ ;  /* 0x0000888010037816 */ /* 0x008fca00000000ff */
[----:B------:R-:W-:-:S07]  /*16310*/  IMAD R2, R3, R18, RZ ;  /* 0x0000001203027224 */ /* 0x000fce00078e02ff */
.L_x_902:
[----:B------:R-:W-:Y:S05]  /*16320*/  BSYNC B1 ;  /* 0x0000000000017941 */ /* 0x000fea0003800000 */
.L_x_901:
[----:B------:R-:W-:Y:S01]  /*16330*/  @!P3 IMAD R75, R75, R17, R2 ;  /* 0x000000114b4bb224 */ /* 0x000fe200078e0202 */
[----:B------:R-:W-:Y:S04]  /*16340*/  BSSY B1, `(.L_x_903) ;  /* 0x0000006000017945 */ /* 0x000fe80003800000 */
[----:B------:R0:W-:Y:S01]  /*16350*/  @!P3 STG.E.U8 desc[UR36][R8.64+0x161], R75 ;  /* 0x0001614b0800b986 */ /* 0x0001e2000c101124 */
[----:B------:R-:W-:Y:S05]  /*16360*/  @P5 BRA `(.L_x_904) ;  /* 0x00000000000c5947 */ /* 0x000fea0003800000 */
[----:B------:R-:W3:Y:S02]  /*16370*/  LDG.E.U8 R16, desc[UR36][R14.64+0x168] ;  /* 0x000168240e107981 */ /* 0x000ee4000c1e1100 */
[----:B---3--:R-:W-:-:S05]  /*16380*/  PRMT R3, R16, 0x8880, RZ ;  /* 0x0000888010037816 */ /* 0x008fca00000000ff */
[----:B------:R-:W-:-:S07]  /*16390*/  IMAD R2, R3, R18, RZ ;  /* 0x0000001203027224 */ /* 0x000fce00078e02ff */
.L_x_904:
[----:B------:R-:W-:Y:S05]  /*163a0*/  BSYNC B1 ;  /* 0x0000000000017941 */ /* 0x000fea0003800000 */
.L_x_903:
[----:B---3--:R-:W-:Y:S01]  /*163b0*/  @!P5 IMAD R3, R76, R17, R2 ;  /* 0x000000114c03d224 */ /* 0x008fe200078e0202 */
[----:B------:R-:W-:Y:S04]  /*163c0*/  BSSY B1, `(.L_x_905) ;  /* 0x0000006000017945 */ /* 0x000fe80003800000 */
[----:B------:R3:W-:Y:S01]  /*163d0*/  @!P5 STG.E.U8 desc[UR36][R6.64+0x168], R3 ;  /* 0x000168030600d986 */ /* 0x0007e2000c101124 */
[----:B------:R-:W-:Y:S05]  /*163e0*/  @P0 BRA `(.L_x_906) ;  /* 0x00000000000c0947 */ /* 0x000fea0003800000 */
[----:B------:R-:W3:Y:S02]  /*163f0*/  LDG.E.U8 R16, desc[UR36][R14.64+0x169] ;  /* 0x000169240e107981 */ /* 0x000ee4000c1e1100 */
[----:B---3--:R-:W-:-:S05]  /*16400*/  PRMT R3, R16, 0x8880, RZ ;  /* 0x0000888010037816 */ /* 0x008fca00000000ff */
[----:B------:R-:W-:-:S07]  /*16410*/  IMAD R2, R3, R18, RZ ;  /* 0x0000001203027224 */ /* 0x000fce00078e02ff */
.L_x_906:
[----:B------:R-:W-:Y:S05]  /*16420*/  BSYNC B1 ;  /* 0x0000000000017941 */ /* 0x000fea0003800000 */
.L_x_905:
        /* <DEDUP_REMOVED lines=11> */
.L_x_908:
[----:B------:R-:W-:Y:S05]  /*164e0*/  BSYNC B1 ;  /* 0x0000000000017941 */ /* 0x000fea0003800000 */
.L_x_907:
[----:B---3--:R-:W-:Y:S01]  /*164f0*/  @!P4 IMAD R3, R78, R17, R2 ;  /* 0x000000114e03c224 */ /* 0x008fe200078e0202 */
[----:B------:R-:W-:Y:S04]  /*16500*/  BSSY B1, `(.L_x_909) ;  /* 0x0000006000017945 */ /* 0x000fe80003800000 */
[----:B------:R3:W-:Y:S01]  /*16510*/  @!P4 STG.E.U8 desc[UR36][R8.64+0x168], R3 ;  /* 0x000168030800c986 */ /* 0x0007e2000c101124 */
[----:B------:R-:W-:Y:S05]  /*16520*/  @P3 BRA `(.L_x_910) ;  /* 0x00000000000c3947 */ /* 0x000fea0003800000 */
[----:B------:R-:W3:Y:S02]  /*16530*/  LDG.E.U8 R16, desc[UR36][R12.64+0x169] ;  /* 0x000169240c107981 */ /* 0x000ee4000c1e1100 */
[----:B---3--:R-:W-:-:S05]  /*16540*/  PRMT R3, R16, 0x8880, RZ ;  /* 0x0000888010037816 */ /* 0x008fca00000000ff */
[----:B------:R-:W-:-:S07]  /*16550*/  IMAD R2, R3, R18, RZ ;  /* 0x0000001203027224 */ /* 0x000fce00078e02ff */
.L_x_910:
[----:B------:R-:W-:Y:S05]  /*16560*/  BSYNC B1 ;  /* 0x0000000000017941 */ /* 0x000fea0003800000 */
.L_x_909:
[----:B------:R-:W-:Y:S01]  /*16570*/  @!P3 IMAD R79, R79, R17, R2 ;  /* 0x000000114f4fb224 */ /* 0x000fe200078e0202 */
[----:B------:R-:W-:Y:S04]  /*16580*/  BSSY B1, `(.L_x_911) ;  /* 0x0000006000017945 */ /* 0x000fe80003800000 */
[----:B------:R0:W-:Y:S01]  /*16590*/  @!P3 STG.E.U8 desc[UR36][R8.64+0x169], R79 ;  /* 0x0001694f0800b986 */ /* 0x0001e2000c101124 */
[----:B------:R-:W-:Y:S05]  /*165a0*/  @P5 BRA `(.L_x_912) ;  /* 0x00000000000c5947 */ /* 0x000fea0003800000 */
[----:B------:R-:W3:Y:S02]  /*165b0*/  LDG.E.U8 R16, desc[UR36][R14.64+0x170] ;  /* 0x000170240e107981 */ /* 0x000ee4000c1e1100 */
[----:B---3--:R-:W-:-:S05]  /*165c0*/  PRMT R3, R16, 0x8880, RZ ;  /* 0x0000888010037816 */ /* 0x008fca00000000ff */
[----:B------:R-:W-:-:S07]  /*165d0*/  IMAD R2, R3, R18, RZ ;  /* 0x0000001203027224 */ /* 0x000fce00078e02ff */
.L_x_912:
[----:B------:R-:W-:Y:S05]  /*165e0*/  BSYNC B1 ;  /* 0x0000000000017941 */ /* 0x000fea0003800000 */
.L_x_911:
[----:B---3--:R-:W-:Y:S01]  /*165f0*/  @!P5 IMAD R3, R80, R17, R2 ;  /* 0x000000115003d224 */ /* 0x008fe200078e0202 */
[----:B------:R-:W-:Y:S04]  /*16600*/  BSSY B1, `(.L_x_913) ;  /* 0x0000006000017945 */ /* 0x000fe80003800000 */
[----:B------:R3:W-:Y:S01]  /*16610*/  @!P5 STG.E.U8 desc[UR36][R6.64+0x170], R3 ;  /* 0x000170030600d986 */ /* 0x0007e2000c101124 */
[----:B------:R-:W-:Y:S05]  /*16620*/  @P0 BRA `(.L_x_914) ;  /* 0x00000000000c0947 */ /* 0x000fea0003800000 */
[----:B------:R-:W3:Y:S02]  /*16630*/  LDG.E.U8 R16, desc[UR36][R14.64+0x171] ;  /* 0x000171240e107981 */ /* 0x000ee4000c1e1100 */
[----:B---3--:R-:W-:-:S05]  /*16640*/  PRMT R3, R16, 0x8880, RZ ;  /* 0x0000888010037816 */ /* 0x008fca00000000ff */
[----:B------:R-:W-:-:S07]  /*16650*/  IMAD R2, R3, R18, RZ ;  /* 0x0000001203027224 */ /* 0x000fce00078e02ff */
.L_x_914:
[----:B------:R-:W-:Y:S05]  /*16660*/  BSYNC B1 ;  /* 0x0000000000017941 */ /* 0x000fea0003800000 */
.L_x_913:
        /* <DEDUP_REMOVED lines=11> */
.L_x_916:
[----:B------:R-:W-:Y:S05]  /*16720*/  BSYNC B1 ;  /* 0x0000000000017941 */ /* 0x000fea0003800000 */
.L_x_915:
[----:B---3--:R-:W-:Y:S01]  /*16730*/  @!P4 IMAD R3, R82, R17, R2 ;  /* 0x000000115203c224 */ /* 0x008fe200078e0202 */
[----:B------:R-:W-:Y:S04]  /*16740*/  BSSY B1, `(.L_x_917) ;  /* 0x0000006000017945 */ /* 0x000fe80003800000 */
[----:B------:R3:W-:Y:S01]  /*16750*/  @!P4 STG.E.U8 desc[UR36][R8.64+0x170], R3 ;  /* 0x000170030800c986 */ /* 0x0007e2000c101124 */
[----:B------:R-:W-:Y:S05]  /*16760*/  @P3 BRA `(.L_x_918) ;  /* 0x00000000000c3947 */ /* 0x000fea0003800000 */
[----:B------:R-:W3:Y:S02]  /*16770*/  LDG.E.U8 R16, desc[UR36][R12.64+0x171] ;  /* 0x000171240c107981 */ /* 0x000ee4000c1e1100 */
[----:B---3--:R-:W-:-:S05]  /*16780*/  PRMT R3, R16, 0x8880, RZ ;  /* 0x0000888010037816 */ /* 0x008fca00000000ff */
[----:B------:R-:W-:-:S07]  /*16790*/  IMAD R2, R3, R18, RZ ;  /* 0x0000001203027224 */ /* 0x000fce00078e02ff */
.L_x_918:
[----:B------:R-:W-:Y:S05]  /*167a0*/  BSYNC B1 ;  /* 0x0000000000017941 */ /* 0x000fea0003800000 */
.L_x_917:
[----:B------:R-:W-:Y:S01]  /*167b0*/  @!P3 IMAD R83, R83, R17, R2 ;  /* 0x000000115353b224 */ /* 0x000fe200078e0202 */
[----:B------:R-:W-:Y:S04]  /*167c0*/  BSSY B1, `(.L_x_919) ;  /* 0x0000006000017945 */ /* 0x000fe80003800000 */
[----:B------:R0:W-:Y:S01]  /*167d0*/  @!P3 STG.E.U8 desc[UR36][R8.64+0x171], R83 ;  /* 0x000171530800b986 */ /* 0x0001e2000c101124 */
[----:B------:R-:W-:Y:S05]  /*167e0*/  @P5 BRA `(.L_x_920) ;  /* 0x00000000000c5947 */ /* 0x000fea0003800000 */
[----:B------:R-:W3:Y:S02]  /*167f0*/  LDG.E.U8 R16, desc[UR36][R14.64+0x178] ;  /* 0x000178240e107981 */ /* 0x000ee4000c1e1100 */
[----:B---3--:R-:W-:-:S05]  /*16800*/  PRMT R3, R16, 0x8880, RZ ;  /* 0x0000888010037816 */ /* 0x008fca00000000ff */
[----:B------:R-:W-:-:S07]  /*16810*/  IMAD R2, R3, R18, RZ ;  /* 0x0000001203027224 */ /* 0x000fce00078e02ff */
.L_x_920:
[----:B------:R-:W-:Y:S05]  /*16820*/  BSYNC B1 ;  /* 0x0000000000017941 */ /* 0x000fea0003800000 */
.L_x_919:
[----:B---3--:R-:W-:Y:S01]  /*16830*/  @!P5 IMAD R3, R84, R17, R2 ;  /* 0x000000115403d224 */ /* 0x008fe200078e0202 */
[----:B------:R-:W-:Y:S04]  /*16840*/  BSSY B1, `(.L_x_921) ;  /* 0x0000006000017945 */ /* 0x000fe80003800000 */
[----:B------:R3:W-:Y:S01]  /*16850*/  @!P5 STG.E.U8 desc[UR36][R6.64+0x178], R3 ;  /* 0x000178030600d986 */ /* 0x0007e2000c101124 */
[----:B------:R-:W-:Y:S05]  /*16860*/  @P0 BRA `(.L_x_922) ;  /* 0x00000000000c0947 */ /* 0x000fea0003800000 */
[----:B------:R-:W3:Y:S02]  /*16870*/  LDG.E.U8 R16, desc[UR36][R14.64+0x179] ;  /* 0x000179240e107981 */ /* 0x000ee4000c1e1100 */
[----:B---3--:R-:W-:-:S05]  /*16880*/  PRMT R3, R16, 0x8880, RZ ;  /* 0x0000888010037816 */ /* 0x008fca00000000ff */
[----:B------:R-:W-:-:S07]  /*16890*/  IMAD R2, R3, R18, RZ ;  /* 0x0000001203027224 */ /* 0x000fce00078e02ff */
.L_x_922:
[----:B------:R-:W-:Y:S05]  /*168a0*/  BSYNC B1 ;  /* 0x0000000000017941 */ /* 0x000fea0003800000 */
.L_x_921:
        /* <DEDUP_REMOVED lines=11> */
.L_x_924:
[----:B------:R-:W-:Y:S05]  /*16960*/  BSYNC B1 ;  /* 0x0000000000017941 */ /* 0x000fea0003800000 */
.L_x_923:
[----:B---3--:R-:W-:Y:S01]  /*16970*/  @!P4 IMAD R3, R86, R17, R2 ;  /* 0x000000115603c224 */ /* 0x008fe200078e0202 */
[----:B------:R-:W-:Y:S04]  /*16980*/  BSSY B1, `(.L_x_925) ;  /* 0x0000006000017945 */ /* 0x000fe80003800000 */
[----:B------:R3:W-:Y:S01]  /*16990*/  @!P4 STG.E.U8 desc[UR36][R8.64+0x178], R3 ;  /* 0x000178030800c986 */ /* 0x0007e2000c101124 */
[----:B------:R-:W-:Y:S05]  /*169a0*/  @P3 BRA `(.L_x_926) ;  /* 0x00000000000c3947 */ /* 0x000fea0003800000 */
[----:B------:R-:W3:Y:S02]  /*169b0*/  LDG.E.U8 R16, desc[UR36][R12.64+0x179] ;  /* 0x000179240c107981 */ /* 0x000ee4000c1e1100 */
[----:B---3--:R-:W-:-:S05]  /*169c0*/  PRMT R3, R16, 0x8880, RZ ;  /* 0x0000888010037816 */ /* 0x008fca00000000ff */
[----:B------:R-:W-:-:S07]  /*169d0*/  IMAD R2, R3, R18, RZ ;  /* 0x0000001203027224 */ /* 0x000fce00078e02ff */
.L_x_926:
[----:B------:R-:W-:Y:S05]  /*169e0*/  BSYNC B1 ;  /* 0x0000000000017941 */ /* 0x000fea0003800000 */
.L_x_925:
[----:B------:R-:W-:Y:S01]  /*169f0*/  @!P3 IMAD R87, R87, R17, R2 ;  /* 0x000000115757b224 */ /* 0x000fe200078e0202 */
[----:B------:R-:W-:Y:S04]  /*16a00*/  BSSY B1, `(.L_x_927) ;  /* 0x0000006000017945 */ /* 0x000fe80003800000 */
[----:B------:R0:W-:Y:S01]  /*16a10*/  @!P3 STG.E.U8 desc[UR36][R8.64+0x179], R87 ;  /* 0x000179570800b986 */ /* 0x0001e2000c101124 */
[----:B------:R-:W-:Y:S05]  /*16a20*/  @P5 BRA `(.L_x_928) ;  /* 0x00000000000c5947 */ /* 0x000fea0003800000 */
[----:B------:R-:W3:Y:S02]  /*16a30*/  LDG.E.U8 R16, desc[UR36][R14.64+0x180] ;  /* 0x000180240e107981 */ /* 0x000ee4000c1e1100 */
[----:B---3--:R-:W-:-:S05]  /*16a40*/  PRMT R3, R16, 0x8880, RZ ;  /* 0x0000888010037816 */ /* 0x008fca00000000ff */
[----:B------:R-:W-:-:S07]  /*16a50*/  IMAD R2, R3, R18, RZ ;  /* 0x0000001203027224 */ /* 0x000fce00078e02ff */
.L_x_928:
[----:B------:R-:W-:Y:S05]  /*16a60*/  BSYNC B1 ;  /* 0x0000000000017941 */ /* 0x000fea0003800000 */
.L_x_927:
[----:B---3--:R-:W-:Y:S01]  /*16a70*/  @!P5 IMAD R3, R88, R17, R2 ;  /* 0x000000115803d224 */ /* 0x008fe200078e0202 */
[----:B------:R-:W-:Y:S04]  /*16a80*/  BSSY B1, `(.L_x_929) ;  /* 0x0000006000017945 */ /* 0x000fe80003800000 */
[----:B------:R3:W-:Y:S01]  /*16a90*/  @!P5 STG.E.U8 desc[UR36][R6.64+0x180], R3 ;  /* 0x000180030600d986 */ /* 0x0007e2000c101124 */
[----:B------:R-:W-:Y:S05]  /*16aa0*/  @P0 BRA `(.L_x_930) ;  /* 0x00000000000c0947 */ /* 0x000fea0003800000 */
[----:B------:R-:W3:Y:S02]  /*16ab0*/  LDG.E.U8 R16, desc[UR36][R14.64+0x181] ;  /* 0x000181240e107981 */ /* 0x000ee4000c1e1100 */
[----:B---3--:R-:W-:-:S05]  /*16ac0*/  PRMT R3, R16, 0x8880, RZ ;  /* 0x0000888010037816 */ /* 0x008fca00000000ff */
[----:B------:R-:W-:-:S07]  /*16ad0*/  IMAD R2, R3, R18, RZ ;  /* 0x0000001203027224 */ /* 0x000fce00078e02ff */
.L_x_930:
[----:B------:R-:W-:Y:S05]  /*16ae0*/  BSYNC B1 ;  /* 0x0000000000017941 */ /* 0x000fea0003800000 */
.L_x_929:
        /* <DEDUP_REMOVED lines=11> */
.L_x_932:
[----:B------:R-:W-:Y:S05]  /*16ba0*/  BSYNC B1 ;  /* 0x0000000000017941 */ /* 0x000fea0003800000 */
.L_x_931:
[----:B---3--:R-:W-:Y:S01]  /*16bb0*/  @!P4 IMAD R3, R90, R17, R2 ;  /* 0x000000115a03c224 */ /* 0x008fe200078e0202 */
[----:B------:R-:W-:Y:S04]  /*16bc0*/  BSSY B1, `(.L_x_933) ;  /* 0x0000006000017945 */ /* 0x000fe80003800000 */
[----:B------:R3:W-:Y:S01]  /*16bd0*/  @!P4 STG.E.U8 desc[UR36][R8.64+0x180], R3 ;  /* 0x000180030800c986 */ /* 0x0007e2000c101124 */
[----:B------:R-:W-:Y:S05]  /*16be0*/  @P3 BRA `(.L_x_934) ;  /* 0x00000000000c3947 */ /* 0x000fea0003800000 */
[----:B------:R-:W3:Y:S02]  /*16bf0*/  LDG.E.U8 R16, desc[UR36][R12.64+0x181] ;  /* 0x000181240c107981 */ /* 0x000ee4000c1e1100 */
[----:B---3--:R-:W-:-:S05]  /*16c00*/  PRMT R3, R16, 0x8880, RZ ;  /* 0x0000888010037816 */ /* 0x008fca00000000ff */
[----:B------:R-:W-:-:S07]  /*16c10*/  IMAD R2, R3, R18, RZ ;  /* 0x0000001203027224 */ /* 0x000fce00078e02ff */
.L_x_934:
[----:B------:R-:W-:Y:S05]  /*16c20*/  BSYNC B1 ;  /* 0x0000000000017941 */ /* 0x000fea0003800000 */
.L_x_933:
[----:B------:R-:W-:Y:S01]  /*16c30*/  @!P3 IMAD R91, R91, R17, R2 ;  /* 0x000000115b5bb224 */ /* 0x000fe200078e0202 */
[----:B------:R-:W-:Y:S04]  /*16c40*/  BSSY B1, `(.L_x_935) ;  /* 0x0000006000017945 */ /* 0x000fe80003800000 */
[----:B------:R0:W-:Y:S01]  /*16c50*/  @!P3 STG.E.U8 desc[UR36][R8.64+0x181], R91 ;  /* 0x0001815b0800b986 */ /* 0x0001e2000c101124 */
[----:B------:R-:W-:Y:S05]  /*16c60*/  @P5 BRA `(.L_x_936) ;  /* 0x00000000000c5947 */ /* 0x000fea0003800000 */
[----:B------:R-:W3:Y:S02]  /*16c70*/  LDG.E.U8 R16, desc[UR36][R14.64+0x188] ;  /* 0x000188240e107981 */ /* 0x000ee4000c1e1100 */
[----:B---3--:R-:W-:-:S05]  /*16c80*/  PRMT R3, R16, 0x8880, RZ ;  /* 0x0000888010037816 */ /* 0x008fca00000000ff */
[----:B------:R-:W-:-:S07]  /*16c90*/  IMAD R2, R3, R18, RZ ;  /* 0x0000001203027224 */ /* 0x000fce00078e02ff */
.L_x_936:
[----:B------:R-:W-:Y:S05]  /*16ca0*/  BSYNC B1 ;  /* 0x0000000000017941 */ /* 0x000fea0003800000 */
.L_x_935:
[----:B---3--:R-:W-:Y:S01]  /*16cb0*/  @!P5 IMAD R3, R92, R17, R2 ;  /* 0x000000115c03d224 */ /* 0x008fe200078e0202 */
[----:B------:R-:W-:Y:S04]  /*16cc0*/  BSSY B1, `(.L_x_937) ;  /* 0x0000006000017945 */ /* 0x000fe80003800000 */
[----:B------:R3:W-:Y:S01]  /*16cd0*/  @!P5 STG.E.U8 desc[UR36][R6.64+0x188], R3 ;  /* 0x000188030600d986 */ /* 0x0007e2000c101124 */
[----:B------:R-:W-:Y:S05]  /*16ce0*/  @P0 BRA `(.L_x_938) ;  /* 0x00000000000c0947 */ /* 0x000fea0003800000 */
[----:B------:R-:W3:Y:S02]  /*16cf0*/  LDG.E.U8 R16, desc[UR36][R14.64+0x189] ;  /* 0x000189240e107981 */ /* 0x000ee4000c1e1100 */
[----:B---3--:R-:W-:-:S05]  /*16d00*/  PRMT R3, R16, 0x8880, RZ ;  /* 0x0000888010037816 */ /* 0x008fca00000000ff */
[----:B------:R-:W-:-:S07]  /*16d10*/  IMAD R2, R3, R18, RZ ;  /* 0x0000001203027224 */ /* 0x000fce00078e02ff */
.L_x_938:
[----:B------:R-:W-:Y:S05]  /*16d20*/  BSYNC B1 ;  /* 0x0000000000017941 */ /* 0x000fea0003800000 */
.L_x_937:
        /* <DEDUP_REMOVED lines=11> */
.L_x_940:
[----:B------:R-:W-:Y:S05]  /*16de0*/  BSYNC B1 ;  /* 0x0000000000017941 */ /* 0x000fea0003800000 */
.L_x_939:
[----:B---3--:R-:W-:Y:S01]  /*16df0*/  @!P4 IMAD R3, R94, R17, R2 ;  /* 0x000000115e03c224 */ /* 0x008fe200078e0202 */
[----:B------:R-:W-:Y:S04]  /*16e00*/  BSSY B1, `(.L_x_941) ;  /* 0x0000006000017945 */ /* 0x000fe80003800000 */
[----:B------:R3:W-:Y:S01]  /*16e10*/  @!P4 STG.E.U8 desc[UR36][R8.64+0x188], R3 ;  /* 0x000188030800c986 */ /* 0x0007e2000c101124 */
[----:B------:R-:W-:Y:S05]  /*16e20*/  @P3 BRA `(.L_x_942) ;  /* 0x00000000000c3947 */ /* 0x000fea0003800000 */
[----:B------:R-:W3:Y:S02]  /*16e30*/  LDG.E.U8 R16, desc[UR36][R12.64+0x189] ;  /* 0x000189240c107981 */ /* 0x000ee4000c1e1100 */
[----:B---3--:R-:W-:-:S05]  /*16e40*/  PRMT R3, R16, 0x8880, RZ ;  /* 0x0000888010037816 */ /* 0x008fca00000000ff */
[----:B------:R-:W-:-:S07]  /*16e50*/  IMAD R2, R3, R18, RZ ;  /* 0x0000001203027224 */ /* 0x000fce00078e02ff */
.L_x_942:
[----:B------:R-:W-:Y:S05]  /*16e60*/  BSYNC B1 ;  /* 0x0000000000017941 */ /* 0x000fea0003800000 */
.L_x_941:
[----:B------:R-:W-:Y:S01]  /*16e70*/  @!P3 IMAD R95, R95, R17, R2 ;  /* 0x000000115f5fb224 */ /* 0x000fe200078e0202 */
[----:B------:R-:W-:Y:S04]  /*16e80*/  BSSY B1, `(.L_x_943) ;  /* 0x0000006000017945 */ /* 0x000fe80003800000 */
[----:B------:R0:W-:Y:S01]  /*16e90*/  @!P3 STG.E.U8 desc[UR36][R8.64+0x189], R95 ;  /* 0x0001895f0800b986 */ /* 0x0001e2000c101124 */
[----:B------:R-:W-:Y:S05]  /*16ea0*/  @P5 BRA `(.L_x_944) ;  /* 0x00000000000c5947 */ /* 0x000fea0003800000 */
[----:B------:R-:W3:Y:S02]  /*16eb0*/  LDG.E.U8 R16, desc[UR36][R14.64+0x190] ;  /* 0x000190240e107981 */ /* 0x000ee4000c1e1100 */
[----:B---3--:R-:W-:-:S05]  /*16ec0*/  PRMT R3, R16, 0x8880, RZ ;  /* 0x0000888010037816 */ /* 0x008fca00000000ff */
[----:B------:R-:W-:-:S07]  /*16ed0*/  IMAD R2, R3, R18, RZ ;  /* 0x0000001203027224 */ /* 0x000fce00078e02ff */
.L_x_944:
[----:B------:R-:W-:Y:S05]  /*16ee0*/  BSYNC B1 ;  /* 0x0000000000017941 */ /* 0x000fea0003800000 */
.L_x_943:
[----:B---3--:R-:W-:Y:S01]  /*16ef0*/  @!P5 IMAD R3, R96, R17, R2 ;  /* 0x000000116003d224 */ /* 0x008fe200078e0202 */
[----:B------:R-:W-:Y:S04]  /*16f00*/  BSSY B1, `(.L_x_945) ;  /* 0x0000006000017945 */ /* 0x000fe80003800000 */
[----:B------:R3:W-:Y:S01]  /*16f10*/  @!P5 STG.E.U8 desc[UR36][R6.64+0x190], R3 ;  /* 0x000190030600d986 */ /* 0x0007e2000c101124 */
[----:B------:R-:W-:Y:S05]  /*16f20*/  @P0 BRA `(.L_x_946) ;  /* 0x00000000000c0947 */ /* 0x000fea0003800000 */
[----:B------:R-:W3:Y:S02]  /*16f30*/  LDG.E.U8 R16, desc[UR36][R14.64+0x191] ;  /* 0x000191240e107981 */ /* 0x000ee4000c1e1100 */
[----:B---3--:R-:W-:-:S05]  /*16f40*/  PRMT R3, R16, 0x8880, RZ ;  /* 0x0000888010037816 */ /* 0x008fca00000000ff */
[----:B------:R-:W-:-:S07]  /*16f50*/  IMAD R2, R3, R18, RZ ;  /* 0x0000001203027224 */ /* 0x000fce00078e02ff */
.L_x_946:
[----:B------:R-:W-:Y:S05]  /*16f60*/  BSYNC B1 ;  /* 0x0000000000017941 */ /* 0x000fea0003800000 */
.L_x_945:
        /* <DEDUP_REMOVED lines=11> */
.L_x_948:
[----:B------:R-:W-:Y:S05]  /*17020*/  BSYNC B1 ;  /* 0x0000000000017941 */ /* 0x000fea0003800000 */
.L_x_947:
[----:B---3--:R-:W-:Y:S01]  /*17030*/  @!P4 IMAD R3, R98, R17, R2 ;  /* 0x000000116203c224 */ /* 0x008fe200078e0202 */
[----:B------:R-:W-:Y:S04]  /*17040*/  BSSY B1, `(.L_x_949) ;  /* 0x0000006000017945 */ /* 0x000fe80003800000 */
[----:B------:R3:W-:Y:S01]  /*17050*/  @!P4 STG.E.U8 desc[UR36][R8.64+0x190], R3 ;  /* 0x000190030800c986 */ /* 0x0007e2000c101124 */
[----:B------:R-:W-:Y:S05]  /*17060*/  @P3 BRA `(.L_x_950) ;  /* 0x00000000000c3947 */ /* 0x000fea0003800000 */
[----:B------:R-:W3:Y:S02]  /*17070*/  LDG.E.U8 R16, desc[UR36][R12.64+0x191] ;  /* 0x000191240c107981 */ /* 0x000ee4000c1e1100 */
[----:B---3--:R-:W-:-:S05]  /*17080*/  PRMT R3, R16, 0x8880, RZ ;  /* 0x0000888010037816 */ /* 0x008fca00000000ff */
[----:B------:R-:W-:-:S07]  /*17090*/  IMAD R2, R3, R18, RZ ;  /* 0x0000001203027224 */ /* 0x000fce00078e02ff */
.L_x_950:
[----:B------:R-:W-:Y:S05]  /*170a0*/  BSYNC B1 ;  /* 0x0000000000017941 */ /* 0x000fea0003800000 */
.L_x_949:
[----:B------:R-:W-:Y:S01]  /*170b0*/  @!P3 IMAD R99, R99, R17, R2 ;  /* 0x000000116363b224 */ /* 0x000fe200078e0202 */
[----:B------:R-:W-:Y:S04]  /*170c0*/  BSSY B1, `(.L_x_951) ;  /* 0x0000006000017945 */ /* 0x000fe80003800000 */
[----:B------:R0:W-:Y:S01]  /*170d0*/  @!P3 STG.E.U8 desc[UR36][R8.64+0x191], R99 ;  /* 0x000191630800b986 */ /* 0x0001e2000c101124 */
[----:B------:R-:W-:Y:S05]  /*170e0*/  @P5 BRA `(.L_x_952) ;  /* 0x00000000000c5947 */ /* 0x000fea0003800000 */
[----:B------:R-:W3:Y:S02]  /*170f0*/  LDG.E.U8 R16, desc[UR36][R14.64+0x198] ;  /* 0x000198240e107981 */ /* 0x000ee4000c1e1100 */
[----:B---3--:R-:W-:-:S05]  /*17100*/  PRMT R3, R16, 0x8880, RZ ;  /* 0x0000888010037816 */ /* 0x008fca00000000ff */
[----:B------:R-:W-:-:S07]  /*17110*/  IMAD R2, R3, R18, RZ ;  /* 0x0000001203027224 */ /* 0x000fce00078e02ff */
.L_x_952:
[----:B------:R-:W-:Y:S05]  /*17120*/  BSYNC B1 ;  /* 0x0000000000017941 */ /* 0x000fea0003800000 */
.L_x_951:
[----:B---3--:R-:W-:Y:S01]  /*17130*/  @!P5 IMAD R3, R100, R17, R2 ;  /* 0x000000116403d224 */ /* 0x008fe200078e0202 */
[----:B------:R-:W-:Y:S04]  /*17140*/  BSSY B1, `(.L_x_953) ;  /* 0x0000006000017945 */ /* 0x000fe80003800000 */
[----:B------:R3:W-:Y:S01]  /*17150*/  @!P5 STG.E.U8 desc[UR36][R6.64+0x198], R3 ;  /* 0x000198030600d986 */ /* 0x0007e2000c101124 */
[----:B------:R-:W-:Y:S05]  /*17160*/  @P0 BRA `(.L_x_954) ;  /* 0x00000000000c0947 */ /* 0x000fea0003800000 */
[----:B------:R-:W3:Y:S02]  /*17170*/  LDG.E.U8 R16, desc[UR36][R14.64+0x199] ;  /* 0x000199240e107981 */ /* 0x000ee4000c1e1100 */
[----:B---3--:R-:W-:-:S05]  /*17180*/  PRMT R3, R16, 0x8880, RZ ;  /* 0x0000888010037816 */ /* 0x008fca00000000ff */
[----:B------:R-:W-:-:S07]  /*17190*/  IMAD R2, R3, R18, RZ ;  /* 0x0000001203027224 */ /* 0x000fce00078e02ff */
.L_x_954:
[----:B------:R-:W-:Y:S05]  /*171a0*/  BSYNC B1 ;  /* 0x0000000000017941 */ /* 0x000fea0003800000 */
.L_x_953:
        /* <DEDUP_REMOVED lines=11> */
.L_x_956:
[----:B------:R-:W-:Y:S05]  /*17260*/  BSYNC B1 ;  /* 0x0000000000017941 */ /* 0x000fea0003800000 */
.L_x_955:
[----:B---3--:R-:W-:Y:S01]  /*17270*/  @!P4 IMAD R3, R102, R17, R2 ;  /* 0x000000116603c224 */ /* 0x008fe200078e0202 */
[----:B------:R-:W-:Y:S04]  /*17280*/  BSSY B1, `(.L_x_957) ;  /* 0x0000006000017945 */ /* 0x000fe80003800000 */
[----:B------:R3:W-:Y:S01]  /*17290*/  @!P4 STG.E.U8 desc[UR36][R8.64+0x198], R3 ;  /* 0x000198030800c986 */ /* 0x0007e2000c101124 */
[----:B------:R-:W-:Y:S05]  /*172a0*/  @P3 BRA `(.L_x_958) ;  /* 0x00000000000c3947 */ /* 0x000fea0003800000 */
[----:B------:R-:W3:Y:S02]  /*172b0*/  LDG.E.U8 R16, desc[UR36][R12.64+0x199] ;  /* 0x000199240c107981 */ /* 0x000ee4000c1e1100 */
[----:B---3--:R-:W-:-:S05]  /*172c0*/  PRMT R3, R16, 0x8880, RZ ;  /* 0x0000888010037816 */ /* 0x008fca00000000ff */
[----:B------:R-:W-:-:S07]  /*172d0*/  IMAD R2, R3, R18, RZ ;  /* 0x0000001203027224 */ /* 0x000fce00078e02ff */
.L_x_958:
[----:B------:R-:W-:Y:S05]  /*172e0*/  BSYNC B1 ;  /* 0x0000000000017941 */ /* 0x000fea0003800000 */
.L_x_957:
[----:B------:R-:W-:Y:S01]  /*172f0*/  @!P3 IMAD R103, R103, R17, R2 ;  /* 0x000000116767b224 */ /* 0x000fe200078e0202 */
[----:B------:R-:W-:Y:S04]  /*17300*/  BSSY B1, `(.L_x_959) ;  /* 0x0000006000017945 */ /* 0x000fe80003800000 */
[----:B------:R0:W-:Y:S01]  /*17310*/  @!P3 STG.E.U8 desc[UR36][R8.64+0x199], R103 ;  /* 0x000199670800b986 */ /* 0x0001e2000c101124 */
[----:B------:R-:W-:Y:S05]  /*17320*/  @P5 BRA `(.L_x_960) ;  /* 0x00000000000c5947 */ /* 0x000fea0003800000 */
[----:B------:R-:W3:Y:S02]  /*17330*/  LDG.E.U8 R16, desc[UR36][R14.64+0x1a0] ;  /* 0x0001a0240e107981 */ /* 0x000ee4000c1e1100 */
[----:B---3--:R-:W-:-:S05]  /*17340*/  PRMT R3, R16, 0x8880, RZ ;  /* 0x0000888010037816 */ /* 0x008fca00000000ff */
[----:B------:R-:W-:-:S07]  /*17350*/  IMAD R2, R3, R18, RZ ;  /* 0x0000001203027224 */ /* 0x000fce00078e02ff */
.L_x_960:
[----:B------:R-:W-:Y:S05]  /*17360*/  BSYNC B1 ;  /* 0x0000000000017941 */ /* 0x000fea0003800000 */
.L_x_959:
[----:B---3--:R-:W-:Y:S01]  /*17370*/  @!P5 IMAD R3, R104, R17, R2 ;  /* 0x000000116803d224 */ /* 0x008fe200078e0202 */
[----:B------:R-:W-:Y:S04]  /*17380*/  BSSY B1, `(.L_x_961) ;  /* 0x0000006000017945 */ /* 0x000fe80003800000 */
[----:B------:R3:W-:Y:S01]  /*17390*/  @!P5 STG.E.U8 desc[UR36][R6.64+0x1a0], R3 ;  /* 0x0001a0030600d986 */ /* 0x0007e2000c101124 */
[----:B------:R-:W-:Y:S05]  /*173a0*/  @P0 BRA `(.L_x_962) ;  /* 0x00000000000c0947 */ /* 0x000fea0003800000 */
[----:B------:R-:W3:Y:S02]  /*173b0*/  LDG.E.U8 R16, desc[UR36][R14.64+0x1a1] ;  /* 0x0001a1240e107981 */ /* 0x000ee4000c1e1100 */
[----:B---3--:R-:W-:-:S05]  /*173c0*/  PRMT R3, R16, 0x8880, RZ ;  /* 0x0000888010037816 */ /* 0x008fca00000000ff */
[----:B------:R-:W-:-:S07]  /*173d0*/  IMAD R2, R3, R18, RZ ;  /* 0x0000001203027224 */ /* 0x000fce00078e02ff */
.L_x_962:
[----:B------:R-:W-:Y:S05]  /*173e0*/  BSYNC B1 ;  /* 0x0000000000017941 */ /* 0x000fea0003800000 */
.L_x_961:
        /* <DEDUP_REMOVED lines=11> */
.L_x_964:
[----:B------:R-:W-:Y:S05]  /*174a0*/  BSYNC B1 ;  /* 0x0000000000017941 */ /* 0x000fea0003800000 */
.L_x_963:
[----:B---3--:R-:W-:Y:S01]  /*174b0*/  @!P4 IMAD R3, R106, R17, R2 ;  /* 0x000000116a03c224 */ /* 0x008fe200078e0202 */
[----:B------:R-:W-:Y:S04]  /*174c0*/  BSSY B1, `(.L_x_965) ;  /* 0x0000006000017945 */ /* 0x000fe80003800000 */
[----:B------:R3:W-:Y:S01]  /*174d0*/  @!P4 STG.E.U8 desc[UR36][R8.64+0x1a0], R3 ;  /* 0x0001a0030800c986 */ /* 0x0007e2000c101124 */
[----:B------:R-:W-:Y:S05]  /*174e0*/  @P3 BRA `(.L_x_966) ;  /* 0x00000000000c3947 */ /* 0x000fea0003800000 */
[----:B------:R-:W3:Y:S02]  /*174f0*/  LDG.E.U8 R16, desc[UR36][R12.64+0x1a1] ;  /* 0x0001a1240c107981 */ /* 0x000ee4000c1e1100 */
[----:B---3--:R-:W-:-:S05]  /*17500*/  PRMT R3, R16, 0x8880, RZ ;  /* 0x0000888010037816 */ /* 0x008fca00000000ff */
[----:B------:R-:W-:-:S07]  /*17510*/  IMAD R2, R3, R18, RZ ;  /* 0x0000001203027224 */ /* 0x000fce00078e02ff */
.L_x_966:
[----:B------:R-:W-:Y:S05]  /*17520*/  BSYNC B1 ;  /* 0x0000000000017941 */ /* 0x000fea0003800000 */
.L_x_965:
[----:B------:R-:W-:Y:S01]  /*17530*/  @!P3 IMAD R107, R107, R17, R2 ;  /* 0x000000116b6bb224 */ /* 0x000fe200078e0202 */
[----:B------:R-:W-:Y:S04]  /*17540*/  BSSY B1, `(.L_x_967) ;  /* 0x0000006000017945 */ /* 0x000fe80003800000 */
[----:B------:R0:W-:Y:S01]  /*17550*/  @!P3 STG.E.U8 desc[UR36][R8.64+0x1a1], R107 ;  /* 0x0001a16b0800b986 */ /* 0x0001e2000c101124 */
[----:B------:R-:W-:Y:S05]  /*17560*/  @P5 BRA `(.L_x_968) ;  /* 0x00000000000c5947 */ /* 0x000fea0003800000 */
[----:B------:R-:W3:Y:S02]  /*17570*/  LDG.E.U8 R16, desc[UR36][R14.64+0x1a8] ;  /* 0x0001a8240e107981 */ /* 0x000ee4000c1e1100 */
[----:B---3--:R-:W-:-:S05]  /*17580*/  PRMT R3, R16, 0x8880, RZ ;  /* 0x0000888010037816 */ /* 0x008fca00000000ff */
[----:B------:R-:W-:-:S07]  /*17590*/  IMAD R2, R3, R18, RZ ;  /* 0x0000001203027224 */ /* 0x000fce00078e02ff */
.L_x_968:
[----:B------:R-:W-:Y:S05]  /*175a0*/  BSYNC B1 ;  /* 0x0000000000017941 */ /* 0x000fea0003800000 */
.L_x_967:
[----:B---3--:R-:W-:Y:S01]  /*175b0*/  @!P5 IMAD R3, R108, R17, R2 ;  /* 0x000000116c03d224 */ /* 0x008fe200078e0202 */
[----:B------:R-:W-:Y:S04]  /*175c0*/  BSSY B1, `(.L_x_969) ;  /* 0x0000006000017945 */ /* 0x000fe80003800000 */
[----:B------:R3:W-:Y:S01]  /*175d0*/  @!P5 STG.E.U8 desc[UR36][R6.64+0x1a8], R3 ;  /* 0x0001a8030600d986 */ /* 0x0007e2000c101124 */
[----:B------:R-:W-:Y:S05]  /*175e0*/  @P0 BRA `(.L_x_970) ;  /* 0x00000000000c0947 */ /* 0x000fea0003800000 */
[----:B------:R-:W3:Y:S02]  /*175f0*/  LDG.E.U8 R16, desc[UR36][R14.64+0x1a9] ;  /* 0x0001a9240e107981 */ /* 0x000ee4000c1e1100 */
[----:B---3--:R-:W-:-:S05]  /*17600*/  PRMT R3, R16, 0x8880, RZ ;  /* 0x0000888010037816 */ /* 0x008fca00000000ff */
[----:B------:R-:W-:-:S07]  /*17610*/  IMAD R2, R3, R18, RZ ;  /* 0x0000001203027224 */ /* 0x000fce00078e02ff */
.L_x_970:
[----:B------:R-:W-:Y:S05]  /*17620*/  BSYNC B1 ;  /* 0x0000000000017941 */ /* 0x000fea0003800000 */
.L_x_969:
        /* <DEDUP_REMOVED lines=11> */
.L_x_972:
[----:B------:R-:W-:Y:S05]  /*176e0*/  BSYNC B1 ;  /* 0x0000000000017941 */ /* 0x000fea0003800000 */
.L_x_971:
[----:B---3--:R-:W-:Y:S01]  /*176f0*/  @!P4 IMAD R3, R110, R17, R2 ;  /* 0x000000116e03c224 */ /* 0x008fe200078e0202 */
[----:B------:R-:W-:Y:S04]  /*17700*/  BSSY B1, `(.L_x_973) ;  /* 0x0000006000017945 */ /* 0x000fe80003800000 */
[----:B------:R3:W-:Y:S01]  /*17710*/  @!P4 STG.E.U8 desc[UR36][R8.64+0x1a8], R3 ;  /* 0x0001a8030800c986 */ /* 0x0007e2000c101124 */
[----:B------:R-:W-:Y:S05]  /*17720*/  @P3 BRA `(.L_x_974) ;  /* 0x00000000000c3947 */ /* 0x000fea0003800000 */
[----:B------:R-:W3:Y:S02]  /*17730*/  LDG.E.U8 R16, desc[UR36][R12.64+0x1a9] ;  /* 0x0001a9240c107981 */ /* 0x000ee4000c1e1100 */
[----:B---3--:R-:W-:-:S05]  /*17740*/  PRMT R3, R16, 0x8880, RZ ;  /* 0x0000888010037816 */ /* 0x008fca00000000ff */
[----:B------:R-:W-:-:S07]  /*17750*/  IMAD R2, R3, R18, RZ ;  /* 0x0000001203027224 */ /* 0x000fce00078e02ff */
.L_x_974:
[----:B------:R-:W-:Y:S05]  /*17760*/  BSYNC B1 ;  /* 0x0000000000017941 */ /* 0x000fea0003800000 */
.L_x_973:
[----:B------:R-:W-:Y:S01]  /*17770*/  @!P3 IMAD R111, R111, R17, R2 ;  /* 0x000000116f6fb224 */ /* 0x000fe200078e0202 */
[----:B------:R-:W-:Y:S04]  /*17780*/  BSSY B1, `(.L_x_975) ;  /* 0x0000006000017945 */ /* 0x000fe80003800000 */
[----:B------:R0:W-:Y:S01]  /*17790*/  @!P3 STG.E.U8 desc[UR36][R8.64+0x1a9], R111 ;  /* 0x0001a96f0800b986 */ /* 0x0001e2000c101124 */
[----:B------:R-:W-:Y:S05]  /*177a0*/  @P5 BRA `(.L_x_976) ;  /* 0x00000000000c5947 */ /* 0x000fea0003800000 */
[----:B------:R-:W3:Y:S02]  /*177b0*/  LDG.E.U8 R16, desc[UR36][R14.64+0x1b0] ;  /* 0x0001b0240e107981 */ /* 0x000ee4000c1e1100 */
[----:B---3--:R-:W-:-:S05]  /*177c0*/  PRMT R3, R16, 0x8880, RZ ;  /* 0x0000888010037816 */ /* 0x008fca00000000ff */
[----:B------:R-:W-:-:S07]  /*177d0*/  IMAD R2, R3, R18, RZ ;  /* 0x0000001203027224 */ /* 0x000fce00078e02ff */
.L_x_976:
[----:B------:R-:W-:Y:S05]  /*177e0*/  BSYNC B1 ;  /* 0x0000000000017941 */ /* 0x000fea0003800000 */
.L_x_975:
[----:B---3--:R-:W-:Y:S01]  /*177f0*/  @!P5 IMAD R3, R112, R17, R2 ;  /* 0x000000117003d224 */ /* 0x008fe200078e0202 */
[----:B------:R-:W-:Y:S04]  /*17800*/  BSSY B1, `(.L_x_977) ;  /* 0x0000006000017945 */ /* 0x000fe80003800000 */
[----:B------:R3:W-:Y:S01]  /*17810*/  @!P5 STG.E.U8 desc[UR36][R6.64+0x1b0], R3 ;  /* 0x0001b0030600d986 */ /* 0x0007e2000c101124 */
[----:B------:R-:W-:Y:S05]  /*17820*/  @P0 BRA `(.L_x_978) ;  /* 0x00000000000c0947 */ /* 0x000fea0003800000 */
[----:B------:R-:W3:Y:S02]  /*17830*/  LDG.E.U8 R16, desc[UR36][R14.64+0x1b1] ;  /* 0x0001b1240e107981 */ /* 0x000ee4000c1e1100 */
[----:B---3--:R-:W-:-:S05]  /*17840*/  PRMT R3, R16, 0x8880, RZ ;  /* 0x0000888010037816 */ /* 0x008fca00000000ff */
[----:B------:R-:W-:-:S07]  /*17850*/  IMAD R2, R3, R18, RZ ;  /* 0x0000001203027224 */ /* 0x000fce00078e02ff */
.L_x_978:
[----:B------:R-:W-:Y:S05]  /*17860*/  BSYNC B1 ;  /* 0x0000000000017941 */ /* 0x000fea0003800000 */
.L_x_977:
        /* <DEDUP_REMOVED lines=11> */
.L_x_980:
[----:B------:R-:W-:Y:S05]  /*17920*/  BSYNC B1 ;  /* 0x0000000000017941 */ /* 0x000fea0003800000 */
.L_x_979:
[----:B---3--:R-:W-:Y:S01]  /*17930*/  @!P4 IMAD R3, R114, R17, R2 ;  /* 0x000000117203c224 */ /* 0x008fe200078e0202 */
[----:B------:R-:W-:Y:S04]  /*17940*/  BSSY B1, `(.L_x_981) ;  /* 0x0000006000017945 */ /* 0x000fe80003800000 */
[----:B------:R3:W-:Y:S01]  /*17950*/  @!P4 STG.E.U8 desc[UR36][R8.64+0x1b0], R3 ;  /* 0x0001b0030800c986 */ /* 0x0007e2000c101124 */
[----:B------:R-:W-:Y:S05]  /*17960*/  @P3 BRA `(.L_x_982) ;  /* 0x00000000000c3947 */ /* 0x000fea0003800000 */
[----:B------:R-:W3:Y:S02]  /*17970*/  LDG.E.U8 R16, desc[UR36][R12.64+0x1b1] ;  /* 0x0001b1240c107981 */ /* 0x000ee4000c1e1100 */
[----:B---3--:R-:W-:-:S05]  /*17980*/  PRMT R3, R16, 0x8880, RZ ;  /* 0x0000888010037816 */ /* 0x008fca00000000ff */
[----:B------:R-:W-:-:S07]  /*17990*/  IMAD R2, R3, R18, RZ ;  /* 0x0000001203027224 */ /* 0x000fce00078e02ff */
.L_x_982:
[----:B------:R-:W-:Y:S05]  /*179a0*/  BSYNC B1 ;  /* 0x0000000000017941 */ /* 0x000fea0003800000 */
.L_x_981:
[----:B------:R-:W-:Y:S01]  /*179b0*/  @!P3 IMAD R115, R115, R17, R2 ;  /* 0x000000117373b224 */ /* 0x000fe200078e0202 */
[----:B------:R-:W-:Y:S04]  /*179c0*/  BSSY B1, `(.L_x_983) ;  /* 0x0000006000017945 */ /* 0x000fe80003800000 */
[----:B------:R0:W-:Y:S01]  /*179d0*/  @!P3 STG.E.U8 desc[UR36][R8.64+0x1b1], R115 ;  /* 0x0001b1730800b986 */ /* 0x0001e2000c101124 */
[----:B------:R-:W-:Y:S05]  /*179e0*/  @P5 BRA `(.L_x_984) ;  /* 0x00000000000c5947 */ /* 0x000fea0003800000 */
[----:B------:R-:W3:Y:S02]  /*179f0*/  LDG.E.U8 R16, desc[UR36][R14.64+0x1b8] ;  /* 0x0001b8240e107981 */ /* 0x000ee4000c1e1100 */
[----:B---3--:R-:W-:-:S05]  /*17a00*/  PRMT R3, R16, 0x8880, RZ ;  /* 0x0000888010037816 */ /* 0x008fca00000000ff */
[----:B------:R-:W-:-:S07]  /*17a10*/  IMAD R2, R3, R18, RZ ;  /* 0x0000001203027224 */ /* 0x000fce00078e02ff */
.L_x_984:
[----:B------:R-:W-:Y:S05]  /*17a20*/  BSYNC B1 ;  /* 0x0000000000017941 */ /* 0x000fea0003800000 */
.L_x_983:
[----:B---3--:R-:W-:Y:S01]  /*17a30*/  @!P5 IMAD R3, R116, R17, R2 ;  /* 0x000000117403d224 */ /* 0x008fe200078e0202 */
[----:B------:R-:W-:Y:S04]  /*17a40*/  BSSY B1, `(.L_x_985) ;  /* 0x0000006000017945 */ /* 0x000fe80003800000 */
[----:B------:R3:W-:Y:S01]  /*17a50*/  @!P5 STG.E.U8 desc[UR36][R6.64+0x1b8], R3 ;  /* 0x0001b8030600d986 */ /* 0x0007e2000c101124 */
[----:B------:R-:W-:Y:S05]  /*17a60*/  @P0 BRA `(.L_x_986) ;  /* 0x00000000000c0947 */ /* 0x000fea0003800000 */
[----:B------:R-:W3:Y:S02]  /*17a70*/  LDG.E.U8 R16, desc[UR36][R14.64+0x1b9] ;  /* 0x0001b9240e107981 */ /* 0x000ee4000c1e1100 */
[----:B---3--:R-:W-:-:S05]  /*17a80*/  PRMT R3, R16, 0x8880, RZ ;  /* 0x0000888010037816 */ /* 0x008fca00000000ff */
[----:B------:R-:W-:-:S07]  /*17a90*/  IMAD R2, R3, R18, RZ ;  /* 0x0000001203027224 */ /* 0x000fce00078e02ff */
.L_x_986:
[----:B------:R-:W-:Y:S05]  /*17aa0*/  BSYNC B1 ;  /* 0x0000000000017941 */ /* 0x000fea0003800000 */
.L_x_985:
        /* <DEDUP_REMOVED lines=11> */
.L_x_988:
[----:B------:R-:W-:Y:S05]  /*17b60*/  BSYNC B1 ;  /* 0x0000000000017941 */ /* 0x000fea0003800000 */
.L_x_987:
[----:B---3--:R-:W-:Y:S01]  /*17b70*/  @!P4 IMAD R3, R118, R17, R2 ;  /* 0x000000117603c224 */ /* 0x008fe200078e0202 */
[----:B------:R-:W-:Y:S04]  /*17b80*/  BSSY B1, `(.L_x_989) ;  /* 0x0000006000017945 */ /* 0x000fe80003800000 */
[----:B------:R3:W-:Y:S01]  /*17b90*/  @!P4 STG.E.U8 desc[UR36][R8.64+0x1b8], R3 ;  /* 0x0001b8030800c986 */ /* 0x0007e2000c101124 */
[----:B------:R-:W-:Y:S05]  /*17ba0*/  @P3 BRA `(.L_x_990) ;  /* 0x00000000000c3947 */ /* 0x000fea0003800000 */
[----:B------:R-:W3:Y:S02]  /*17bb0*/  LDG.E.U8 R16, desc[UR36][R12.64+0x1b9] ;  /* 0x0001b9240c107981 */ /* 0x000ee4000c1e1100 */
[----:B---3--:R-:W-:-:S05]  /*17bc0*/  PRMT R3, R16, 0x8880, RZ ;  /* 0x0000888010037816 */ /* 0x008fca00000000ff */
[----:B------:R-:W-:-:S07]  /*17bd0*/  IMAD R2, R3, R18, RZ ;  /* 0x0000001203027224 */ /* 0x000fce00078e02ff */
.L_x_990:
[----:B------:R-:W-:Y:S05]  /*17be0*/  BSYNC B1 ;  /* 0x0000000000017941 */ /* 0x000fea0003800000 */
.L_x_989:
[----:B------:R-:W-:Y:S01]  /*17bf0*/  @!P3 IMAD R119, R119, R17, R2 ;  /* 0x000000117777b224 */ /* 0x000fe200078e0202 */
[----:B------:R-:W-:Y:S04]  /*17c00*/  BSSY B1, `(.L_x_991) ;  /* 0x0000006000017945 */ /* 0x000fe80003800000 */
[----:B------:R0:W-:Y:S01]  /*17c10*/  @!P3 STG.E.U8 desc[UR36][R8.64+0x1b9], R119 ;  /* 0x0001b9770800b986 */ /* 0x0001e2000c101124 */
[----:B------:R-:W-:Y:S05]  /*17c20*/  @P5 BRA `(.L_x_992) ;  /* 0x00000000000c5947 */ /* 0x000fea0003800000 */
[----:B------:R-:W3:Y:S02]  /*17c30*/  LDG.E.U8 R16, desc[UR36][R14.64+0x1c0] ;  /* 0x0001c0240e107981 */ /* 0x000ee4000c1e1100 */
[----:B---3--:R-:W-:-:S05]  /*17c40*/  PRMT R3, R16, 0x8880, RZ ;  /* 0x0000888010037816 */ /* 0x008fca00000000ff */
[----:B------:R-:W-:-:S07]  /*17c50*/  IMAD R2, R3, R18, RZ ;  /* 0x0000001203027224 */ /* 0x000fce00078e02ff */
.L_x_992:
[----:B------:R-:W-:Y:S05]  /*17c60*/  BSYNC B1 ;  /* 0x0000000000017941 */ /* 0x000fea0003800000 */
.L_x_991:
[----:B---3--:R-:W-:Y:S01]  /*17c70*/  @!P5 IMAD R3, R120, R17, R2 ;  /* 0x000000117803d224 */ /* 0x008fe200078e0202 */
[----:B------:R-:W-:Y:S04]  /*17c80*/  BSSY B1, `(.L_x_993) ;  /* 0x0000006000017945 */ /* 0x000fe80003800000 */
[----:B------:R3:W-:Y:S01]  /*17c90*/  @!P5 STG.E.U8 desc[UR36][R6.64+0x1c0], R3 ;  /* 0x0001c0030600d986 */ /* 0x0007e2000c101124 */
[----:B------:R-:W-:Y:S05]  /*17ca0*/  @P0 BRA `(.L_x_994) ;  /* 0x00000000000c0947 */ /* 0x000fea0003800000 */
[----:B------:R-:W3:Y:S02]  /*17cb0*/  LDG.E.U8 R16, desc[UR36][R14.64+0x1c1] ;  /* 0x0001c1240e107981 */ /* 0x000ee4000c1e1100 */
[----:B---3--:R-:W-:-:S05]  /*17cc0*/  PRMT R3, R16, 0x8880, RZ ;  /* 0x0000888010037816 */ /* 0x008fca00000000ff */
[----:B------:R-:W-:-:S07]  /*17cd0*/  IMAD R2, R3, R18, RZ ;  /* 0x0000001203027224 */ /* 0x000fce00078e02ff */
.L_x_994:
[----:B------:R-:W-:Y:S05]  /*17ce0*/  BSYNC B1 ;  /* 0x0000000000017941 */ /* 0x000fea0003800000 */
.L_x_993:
        /* <DEDUP_REMOVED lines=11> */
.L_x_996:
[----:B------:R-:W-:Y:S05]  /*17da0*/  BSYNC B1 ;  /* 0x0000000000017941 */ /* 0x000fea0003800000 */
.L_x_995:
[----:B---3--:R-:W-:Y:S01]  /*17db0*/  @!P4 IMAD R3, R122, R17, R2 ;  /* 0x000000117a03c224 */ /* 0x008fe200078e0202 */
[----:B------:R-:W-:Y:S04]  /*17dc0*/  BSSY B1, `(.L_x_997) ;  /* 0x0000006000017945 */ /* 0x000fe80003800000 */
[----:B------:R3:W-:Y:S01]  /*17dd0*/  @!P4 STG.E.U8 desc[UR36][R8.64+0x1c0], R3 ;  /* 0x0001c0030800c986 */ /* 0x0007e2000c101124 */
[----:B------:R-:W-:Y:S05]  /*17de0*/  @P3 BRA `(.L_x_998) ;  /* 0x00000000000c3947 */ /* 0x000fea0003800000 */
[----:B------:R-:W3:Y:S02]  /*17df0*/  LDG.E.U8 R16, desc[UR36][R12.64+0x1c1] ;  /* 0x0001c1240c107981 */ /* 0x000ee4000c1e1100 */
[----:B---3--:R-:W-:-:S05]  /*17e00*/  PRMT R3, R16, 0x8880, RZ ;  /* 0x0000888010037816 */ /* 0x008fca00000000ff */
[----:B------:R-:W-:-:S07]  /*17e10*/  IMAD R2, R3, R18, RZ ;  /* 0x0000001203027224 */ /* 0x000fce00078e02ff */
.L_x_998:
[----:B------:R-:W-:Y:S05]  /*17e20*/  BSYNC B1 ;  /* 0x0000000000017941 */ /* 0x000fea0003800000 */
.L_x_997:
[----:B------:R-:W-:Y:S01]  /*17e30*/  @!P3 IMAD R123, R123, R17, R2 ;  /* 0x000000117b7bb224 */ /* 0x000fe200078e0202 */
[----:B------:R-:W-:Y:S04]  /*17e40*/  BSSY B1, `(.L_x_999) ;  /* 0x0000006000017945 */ /* 0x000fe80003800000 */
[----:B------:R0:W-:Y:S01]  /*17e50*/  @!P3 STG.E.U8 desc[UR36][R8.64+0x1c1], R123 ;  /* 0x0001c17b0800b986 */ /* 0x0001e2000c101124 */
[----:B------:R-:W-:Y:S05]  /*17e60*/  @P5 BRA `(.L_x_1000) ;  /* 0x00000000000c5947 */ /* 0x000fea0003800000 */
[----:B------:R-:W3:Y:S02]  /*17e70*/  LDG.E.U8 R16, desc[UR36][R14.64+0x1c8] ;  /* 0x0001c8240e107981 */ /* 0x000ee4000c1e1100 */
[----:B---3--:R-:W-:-:S05]  /*17e80*/  PRMT R3, R16, 0x8880, RZ ;  /* 0x0000888010037816 */ /* 0x008fca00000000ff */
[----:B------:R-:W-:-:S07]  /*17e90*/  IMAD R2, R3, R18, RZ ;  /* 0x0000001203027224 */ /* 0x000fce00078e02ff */
.L_x_1000:
[----:B------:R-:W-:Y:S05]  /*17ea0*/  BSYNC B1 ;  /* 0x0000000000017941 */ /* 0x000fea0003800000 */
.L_x_999:
[----:B---3--:R-:W-:Y:S01]  /*17eb0*/  @!P5 IMAD R3, R124, R17, R2 ;  /* 0x000000117c03d224 */ /* 0x008fe200078e0202 */
[----:B------:R-:W-:Y:S04]  /*17ec0*/  BSSY B1, `(.L_x_1001) ;  /* 0x0000006000017945 */ /* 0x000fe80003800000 */
[----:B------:R3:W-:Y:S01]  /*17ed0*/  @!P5 STG.E.U8 desc[UR36][R6.64+0x1c8], R3 ;  /* 0x0001c8030600d986 */ /* 0x0007e2000c101124 */
[----:B------:R-:W-:Y:S05]  /*17ee0*/  @P0 BRA `(.L_x_1002) ;  /* 0x00000000000c0947 */ /* 0x000fea0003800000 */
[----:B------:R-:W3:Y:S02]  /*17ef0*/  LDG.E.U8 R16, desc[UR36][R14.64+0x1c9] ;  /* 0x0001c9240e107981 */ /* 0x000ee4000c1e1100 */
[----:B---3--:R-:W-:-:S05]  /*17f00*/  PRMT R3, R16, 0x8880, RZ ;  /* 0x0000888010037816 */ /* 0x008fca00000000ff */
[----:B------:R-:W-:-:S07]  /*17f10*/  IMAD R2, R3, R18, RZ ;  /* 0x0000001203027224 */ /* 0x000fce00078e02ff */
.L_x_1002:
[----:B------:R-:W-:Y:S05]  /*17f20*/  BSYNC B1 ;  /* 0x0000000000017941 */ /* 0x000fea0003800000 */
.L_x_1001:
        /* <DEDUP_REMOVED lines=11> */
.L_x_1004:
[----:B------:R-:W-:Y:S05]  /*17fe0*/  BSYNC B1 ;  /* 0x0000000000017941 */ /* 0x000fea0003800000 */
.L_x_1003:
[----:B---3--:R-:W-:Y:S01]  /*17ff0*/  @!P4 IMAD R3, R126, R17, R2 ;  /* 0x000000117e03c224 */ /* 0x008fe200078e0202 */
[----:B------:R-:W-:Y:S04]  /*18000*/  BSSY B1, `(.L_x_1005) ;  /* 0x0000006000017945 */ /* 0x000fe80003800000 */
[----:B------:R3:W-:Y:S01]  /*18010*/  @!P4 STG.E.U8 desc[UR36][R8.64+0x1c8], R3 ;  /* 0x0001c8030800c986 */ /* 0x0007e2000c101124 */
[----:B------:R-:W-:Y:S05]  /*18020*/  @P3 BRA `(.L_x_1006) ;  /* 0x00000000000c3947 */ /* 0x000fea0003800000 */
[----:B------:R-:W3:Y:S02]  /*18030*/  LDG.E.U8 R16, desc[UR36][R12.64+0x1c9] ;  /* 0x0001c9240c107981 */ /* 0x000ee4000c1e1100 */
[----:B---3--:R-:W-:-:S05]  /*18040*/  PRMT R3, R16, 0x8880, RZ ;  /* 0x0000888010037816 */ /* 0x008fca00000000ff */
[----:B------:R-:W-:-:S07]  /*18050*/  IMAD R2, R3, R18, RZ ;  /* 0x0000001203027224 */ /* 0x000fce00078e02ff */
.L_x_1006:
[----:B------:R-:W-:Y:S05]  /*18060*/  BSYNC B1 ;  /* 0x0000000000017941 */ /* 0x000fea0003800000 */
.L_x_1005:
[----:B------:R-:W-:Y:S01]  /*18070*/  @!P3 IMAD R127, R127, R17, R2 ;  /* 0x000000117f7fb224 */ /* 0x000fe200078e0202 */
[----:B------:R-:W-:Y:S04]  /*18080*/  BSSY B1, `(.L_x_1007) ;  /* 0x0000006000017945 */ /* 0x000fe80003800000 */
[----:B------:R0:W-:Y:S01]  /*18090*/  @!P3 STG.E.U8 desc[UR36][R8.64+0x1c9], R127 ;  /* 0x0001c97f0800b986 */ /* 0x0001e2000c101124 */
[----:B------:R-:W-:Y:S05]  /*180a0*/  @P5 BRA `(.L_x_1008) ;  /* 0x00000000000c5947 */ /* 0x000fea0003800000 */
[----:B------:R-:W3:Y:S02]  /*180b0*/  LDG.E.U8 R16, desc[UR36][R14.64+0x1d0] ;  /* 0x0001d0240e107981 */ /* 0x000ee4000c1e1100 */
[----:B---3--:R-:W-:-:S05]  /*180c0*/  PRMT R3, R16, 0x8880, RZ ;  /* 0x0000888010037816 */ /* 0x008fca00000000ff */
[----:B------:R-:W-:-:S07]  /*180d0*/  IMAD R2, R3, R18, RZ ;  /* 0x0000001203027224 */ /* 0x000fce00078e02ff */
.L_x_1008:
[----:B------:R-:W-:Y:S05]  /*180e0*/  BSYNC B1 ;  /* 0x0000000000017941 */ /* 0x000fea0003800000 */
.L_x_1007:
[----:B---3--:R-:W-:Y:S01]  /*180f0*/  @!P5 IMAD R3, R128, R17, R2 ;  /* 0x000000118003d224 */ /* 0x008fe200078e0202 */
[----:B------:R-:W-:Y:S04]  /*18100*/  BSSY B1, `(.L_x_1009) ;  /* 0x0000006000017945 */ /* 0x000fe80003800000 */
[----:B------:R3:W-:Y:S01]  /*18110*/  @!P5 STG.E.U8 desc[UR36][R6.64+0x1d0], R3 ;  /* 0x0001d0030600d986 */ /* 0x0007e2000c101124 */
[----:B------:R-:W-:Y:S05]  /*18120*/  @P0 BRA `(.L_x_1010) ;  /* 0x00000000000c0947 */ /* 0x000fea0003800000 */
[----:B------:R-:W3:Y:S02]  /*18130*/  LDG.E.U8 R16, desc[UR36][R14.64+0x1d1] ;  /* 0x0001d1240e107981 */ /* 0x000ee4000c1e1100 */
[----:B---3--:R-:W-:-:S05]  /*18140*/  PRMT R3, R16, 0x8880, RZ ;  /* 0x0000888010037816 */ /* 0x008fca00000000ff */
[----:B------:R-:W-:-:S07]  /*18150*/  IMAD R2, R3, R18, RZ ;  /* 0x0000001203027224 */ /* 0x000fce00078e02ff */
.L_x_1010:
[----:B------:R-:W-:Y:S05]  /*18160*/  BSYNC B1 ;  /* 0x0000000000017941 */ /* 0x000fea0003800000 */
.L_x_1009:
        /* <DEDUP_REMOVED lines=11> */
.L_x_1012:
[----:B------:R-:W-:Y:S05]  /*18220*/  BSYNC B1 ;  /* 0x0000000000017941 */ /* 0x000fea0003800000 */
.L_x_1011:
[----:B---3--:R-:W-:Y:S01]  /*18230*/  @!P4 IMAD R3, R130, R17, R2 ;  /* 0x000000118203c224 */ /* 0x008fe200078e0202 */
[----:B------:R-:W-:Y:S04]  /*18240*/  BSSY B1, `(.L_x_1013) ;  /* 0x0000006000017945 */ /* 0x000fe80003800000 */
[----:B------:R3:W-:Y:S01]  /*18250*/  @!P4 STG.E.U8 desc[UR36][R8.64+0x1d0], R3 ;  /* 0x0001d0030800c986 */ /* 0x0007e2000c101124 */
[----:B------:R-:W-:Y:S05]  /*18260*/  @P3 BRA `(.L_x_1014) ;  /* 0x00000000000c3947 */ /* 0x000fea0003800000 */
[----:B------:R-:W3:Y:S02]  /*18270*/  LDG.E.U8 R16, desc[UR36][R12.64+0x1d1] ;  /* 0x0001d1240c107981 */ /* 0x000ee4000c1e1100 */
[----:B---3--:R-:W-:-:S05]  /*18280*/  PRMT R3, R16, 0x8880, RZ ;  /* 0x0000888010037816 */ /* 0x008fca00000000ff */
[----:B------:R-:W-:-:S07]  /*18290*/  IMAD R2, R3, R18, RZ ;  /* 0x0000001203027224 */ /* 0x000fce00078e02ff */
.L_x_1014:
[----:B------:R-:W-:Y:S05]  /*182a0*/  BSYNC B1 ;  /* 0x0000000000017941 */ /* 0x000fea0003800000 */
.L_x_1013:
[----:B------:R-:W-:Y:S01]  /*182b0*/  @!P3 IMAD R131, R131, R17, R2 ;  /* 0x000000118383b224 */ /* 0x000fe200078e0202 */
[----:B------:R-:W-:Y:S04]  /*182c0*/  BSSY B1, `(.L_x_1015) ;  /* 0x0000006000017945 */ /* 0x000fe80003800000 */
[----:B------:R0:W-:Y:S01]  /*182d0*/  @!P3 STG.E.U8 desc[UR36][R8.64+0x1d1], R131 ;  /* 0x0001d1830800b986 */ /* 0x0001e2000c101124 */
[----:B------:R-:W-:Y:S05]  /*182e0*/  @P5 BRA `(.L_x_1016) ;  /* 0x00000000000c5947 */ /* 0x000fea0003800000 */
[----:B------:R-:W3:Y:S02]  /*182f0*/  LDG.E.U8 R16, desc[UR36][R14.64+0x1d8] ;  /* 0x0001d8240e107981 */ /* 0x000ee4000c1e1100 */
[----:B---3--:R-:W-:-:S05]  /*18300*/  PRMT R3, R16, 0x8880, RZ ;  /* 0x0000888010037816 */ /* 0x008fca00000000ff */
[----:B------:R-:W-:-:S07]  /*18310*/  IMAD R2, R3, R18, RZ ;  /* 0x0000001203027224 */ /* 0x000fce00078e02ff */
.L_x_1016:
[----:B------:R-:W-:Y:S05]  /*18320*/  BSYNC B1 ;  /* 0x0000000000017941 */ /* 0x000fea0003800000 */
.L_x_1015:
[----:B---3--:R-:W-:Y:S01]  /*18330*/  @!P5 IMAD R3, R132, R17, R2 ;  /* 0x000000118403d224 */ /* 0x008fe200078e0202 */
[----:B------:R-:W-:Y:S04]  /*18340*/  BSSY B1, `(.L_x_1017) ;  /* 0x0000006000017945 */ /* 0x000fe80003800000 */
[----:B------:R3:W-:Y:S01]  /*18350*/  @!P5 STG.E.U8 desc[UR36][R6.64+0x1d8], R3 ;  /* 0x0001d8030600d986 */ /* 0x0007e2000c101124 */
[----:B------:R-:W-:Y:S05]  /*18360*/  @P0 BRA `(.L_x_1018) ;  /* 0x00000000000c0947 */ /* 0x000fea0003800000 */
[----:B------:R-:W3:Y:S02]  /*18370*/  LDG.E.U8 R16, desc[UR36][R14.64+0x1d9] ;  /* 0x0001d9240e107981 */ /* 0x000ee4000c1e1100 */
[----:B---3--:R-:W-:-:S05]  /*18380*/  PRMT R3, R16, 0x8880, RZ ;  /* 0x0000888010037816 */ /* 0x008fca00000000ff */
[----:B------:R-:W-:-:S07]  /*18390*/  IMAD R2, R3, R18, RZ ;  /* 0x0000001203027224 */ /* 0x000fce00078e02ff */
.L_x_1018:
[----:B------:R-:W-:Y:S05]  /*183a0*/  BSYNC B1 ;  /* 0x0000000000017941 */ /* 0x000fea0003800000 */
.L_x_1017:
        /* <DEDUP_REMOVED lines=11> */
.L_x_1020:
[----:B------:R-:W-:Y:S05]  /*18460*/  BSYNC B1 ;  /* 0x0000000000017941 */ /* 0x000fea0003800000 */
.L_x_1019:
[----:B---3--:R-:W-:Y:S01]  /*18470*/  @!P4 IMAD R3, R134, R17, R2 ;  /* 0x000000118603c224 */ /* 0x008fe200078e0202 */
[----:B------:R-:W-:Y:S04]  /*18480*/  BSSY B1, `(.L_x_1021) ;  /* 0x0000006000017945 */ /* 0x000fe80003800000 */
[----:B------:R3:W-:Y:S01]  /*18490*/  @!P4 STG.E.U8 desc[UR36][R8.64+0x1d8], R3 ;  /* 0x0001d8030800c986 */ /* 0x0007e2000c101124 */
[----:B------:R-:W-:Y:S05]  /*184a0*/  @P3 BRA `(.L_x_1022) ;  /* 0x00000000000c3947 */ /* 0x000fea0003800000 */
[----:B------:R-:W3:Y:S02]  /*184b0*/  LDG.E.U8 R16, desc[UR36][R12.64+0x1d9] ;  /* 0x0001d9240c107981 */ /* 0x000ee4000c1e1100 */
[----:B---3--:R-:W-:-:S05]  /*184c0*/  PRMT R3, R16, 0x8880, RZ ;  /* 0x0000888010037816 */ /* 0x008fca00000000ff */
[----:B------:R-:W-:-:S07]  /*184d0*/  IMAD R2, R3, R18, RZ ;  /* 0x0000001203027224 */ /* 0x000fce00078e02ff */
.L_x_1022:
[----:B------:R-:W-:Y:S05]  /*184e0*/  BSYNC B1 ;  /* 0x0000000000017941 */ /* 0x000fea0003800000 */
.L_x_1021:
[----:B------:R-:W-:Y:S01]  /*184f0*/  @!P3 IMAD R135, R135, R17, R2 ;  /* 0x000000118787b224 */ /* 0x000fe200078e0202 */
[----:B------:R-:W-:Y:S04]  /*18500*/  BSSY B1, `(.L_x_1023) ;  /* 0x0000006000017945 */ /* 0x000fe80003800000 */
[----:B------:R0:W-:Y:S01]  /*18510*/  @!P3 STG.E.U8 desc[UR36][R8.64+0x1d9], R135 ;  /* 0x0001d9870800b986 */ /* 0x0001e2000c101124 */
[----:B------:R-:W-:Y:S05]  /*18520*/  @P5 BRA `(.L_x_1024) ;  /* 0x00000000000c5947 */ /* 0x000fea0003800000 */
[----:B------:R-:W3:Y:S02]  /*18530*/  LDG.E.U8 R16, desc[UR36][R14.64+0x1e0] ;  /* 0x0001e0240e107981 */ /* 0x000ee4000c1e1100 */
[----:B---3--:R-:W-:-:S05]  /*18540*/  PRMT R3, R16, 0x8880, RZ ;  /* 0x0000888010037816 */ /* 0x008fca00000000ff */
[----:B------:R-:W-:-:S07]  /*18550*/  IMAD R2, R3, R18, RZ ;  /* 0x0000001203027224 */ /* 0x000fce00078e02ff */
.L_x_1024:
[----:B------:R-:W-:Y:S05]  /*18560*/  BSYNC B1 ;  /* 0x0000000000017941 */ /* 0x000fea0003800000 */
.L_x_1023:
[----:B---3--:R-:W-:Y:S01]  /*18570*/  @!P5 IMAD R3, R136, R17, R2 ;  /* 0x000000118803d224 */ /* 0x008fe200078e0202 */
[----:B------:R-:W-:Y:S04]  /*18580*/  BSSY B1, `(.L_x_1025) ;  /* 0x0000006000017945 */ /* 0x000fe80003800000 */
[----:B------:R3:W-:Y:S01]  /*18590*/  @!P5 STG.E.U8 desc[UR36][R6.64+0x1e0], R3 ;  /* 0x0001e0030600d986 */ /* 0x0007e2000c101124 */
[----:B------:R-:W-:Y:S05]  /*185a0*/  @P0 BRA `(.L_x_1026) ;  /* 0x00000000000c0947 */ /* 0x000fea0003800000 */
[----:B------:R-:W3:Y:S02]  /*185b0*/  LDG.E.U8 R16, desc[UR36][R14.64+0x1e1] ;  /* 0x0001e1240e107981 */ /* 0x000ee4000c1e1100 */
[----:B---3--:R-:W-:-:S05]  /*185c0*/  PRMT R3, R16, 0x8880, RZ ;  /* 0x0000888010037816 */ /* 0x008fca00000000ff */
[----:B------:R-:W-:-:S07]  /*185d0*/  IMAD R2, R3, R18, RZ ;  /* 0x0000001203027224 */ /* 0x000fce00078e02ff */
.L_x_1026:
[----:B------:R-:W-:Y:S05]  /*185e0*/  BSYNC B1 ;  /* 0x0000000000017941 */ /* 0x000fea0003800000 */
.L_x_1025:
        /* <DEDUP_REMOVED lines=11> */
.L_x_1028:
[----:B------:R-:W-:Y:S05]  /*186a0*/  BSYNC B1 ;  /* 0x0000000000017941 */ /* 0x000fea0003800000 */
.L_x_1027:
[----:B---3--:R-:W-:Y:S01]  /*186b0*/  @!P4 IMAD R3, R138, R17, R2 ;  /* 0x000000118a03c224 */ /* 0x008fe200078e0202 */
[----:B------:R-:W-:Y:S04]  /*186c0*/  BSSY B1, `(.L_x_1029) ;  /* 0x0000006000017945 */ /* 0x000fe80003800000 */
[----:B------:R3:W-:Y:S01]  /*186d0*/  @!P4 STG.E.U8 desc[UR36][R8.64+0x1e0], R3 ;  /* 0x0001e0030800c986 */ /* 0x0007e2000c101124 */
[----:B------:R-:W-:Y:S05]  /*186e0*/  @P3 BRA `(.L_x_1030) ;  /* 0x00000000000c3947 */ /* 0x000fea0003800000 */
[----:B------:R-:W3:Y:S02]  /*186f0*/  LDG.E.U8 R16, desc[UR36][R12.64+0x1e1] ;  /* 0x0001e1240c107981 */ /* 0x000ee4000c1e1100 */
[----:B---3--:R-:W-:-:S05]  /*18700*/  PRMT R3, R16, 0x8880, RZ ;  /* 0x0000888010037816 */ /* 0x008fca00000000ff */
[----:B------:R-:W-:-:S07]  /*18710*/  IMAD R2, R3, R18, RZ ;  /* 0x0000001203027224 */ /* 0x000fce00078e02ff */
.L_x_1030:
[----:B------:R-:W-:Y:S05]  /*18720*/  BSYNC B1 ;  /* 0x0000000000017941 */ /* 0x000fea0003800000 */
.L_x_1029:
[----:B------:R-:W-:Y:S01]  /*18730*/  @!P3 IMAD R139, R139, R17, R2 ;  /* 0x000000118b8bb224 */ /* 0x000fe200078e0202 */
[----:B------:R-:W-:Y:S04]  /*18740*/  BSSY B1, `(.L_x_1031) ;  /* 0x0000006000017945 */ /* 0x000fe80003800000 */
[----:B------:R0:W-:Y:S01]  /*18750*/  @!P3 STG.E.U8 desc[UR36][R8.64+0x1e1], R139 ;  /* 0x0001e18b0800b986 */ /* 0x0001e2000c101124 */
[----:B------:R-:W-:Y:S05]  /*18760*/  @P5 BRA `(.L_x_1032) ;  /* 0x00000000000c5947 */ /* 0x000fea0003800000 */
[----:B------:R-:W3:Y:S02]  /*18770*/  LDG.E.U8 R16, desc[UR36][R14.64+0x1e8] ;  /* 0x0001e8240e107981 */ /* 0x000ee4000c1e1100 */
[----:B---3--:R-:W-:-:S05]  /*18780*/  PRMT R3, R16, 0x8880, RZ ;  /* 0x0000888010037816 */ /* 0x008fca00000000ff */
[----:B------:R-:W-:-:S07]  /*18790*/  IMAD R2, R3, R18, RZ ;  /* 0x0000001203027224 */ /* 0x000fce00078e02ff */
.L_x_1032:
[----:B------:R-:W-:Y:S05]  /*187a0*/  BSYNC B1 ;  /* 0x0000000000017941 */ /* 0x000fea0003800000 */
.L_x_1031:
[----:B---3--:R-:W-:Y:S01]  /*187b0*/  @!P5 IMAD R3, R140, R17, R2 ;  /* 0x000000118c03d224 */ /* 0x008fe200078e0202 */
[----:B------:R-:W-:Y:S04]  /*187c0*/  BSSY B1, `(.L_x_1033) ;  /* 0x0000006000017945 */ /* 0x000fe80003800000 */
[----:B------:R3:W-:Y:S01]  /*187d0*/  @!P5 STG.E.U8 desc[UR36][R6.64+0x1e8], R3 ;  /* 0x0001e8030600d986 */ /* 0x0007e2000c101124 */
[----:B------:R-:W-:Y:S05]  /*187e0*/  @P0 BRA `(.L_x_1034) ;  /* 0x00000000000c0947 */ /* 0x000fea0003800000 */
[----:B------:R-:W3:Y:S02]  /*187f0*/  LDG.E.U8 R16, desc[UR36][R14.64+0x1e9] ;  /* 0x0001e9240e107981 */ /* 0x000ee4000c1e1100 */
[----:B---3--:R-:W-:-:S05]  /*18800*/  PRMT R3, R16, 0x8880, RZ ;  /* 0x0000888010037816 */ /* 0x008fca00000000ff */
[----:B------:R-:W-:-:S07]  /*18810*/  IMAD R2, R3, R18, RZ ;  /* 0x0000001203027224 */ /* 0x000fce00078e02ff */
.L_x_1034:
[----:B------:R-:W-:Y:S05]  /*18820*/  BSYNC B1 ;  /* 0x0000000000017941 */ /* 0x000fea0003800000 */
.L_x_1033:
        /* <DEDUP_REMOVED lines=11> */
.L_x_1036:
[----:B------:R-:W-:Y:S05]  /*188e0*/  BSYNC B1 ;  /* 0x0000000000017941 */ /* 0x000fea0003800000 */
.L_x_1035:
[----:B---3--:R-:W-:Y:S01]  /*188f0*/  @!P4 IMAD R3, R142, R17, R2 ;  /* 0x000000118e03c224 */ /* 0x008fe200078e0202 */
[----:B------:R-:W-:Y:S04]  /*18900*/  BSSY B1, `(.L_x_1037) ;  /* 0x0000006000017945 */ /* 0x000fe80003800000 */
[----:B------:R3:W-:Y:S01]  /*18910*/  @!P4 STG.E.U8 desc[UR36][R8.64+0x1e8], R3 ;  /* 0x0001e8030800c986 */ /* 0x0007e2000c101124 */
[----:B------:R-:W-:Y:S05]  /*18920*/  @P3 BRA `(.L_x_1038) ;  /* 0x00000000000c3947 */ /* 0x000fea0003800000 */
[----:B------:R-:W3:Y:S02]  /*18930*/  LDG.E.U8 R16, desc[UR36][R12.64+0x1e9] ;  /* 0x0001e9240c107981 */ /* 0x000ee4000c1e1100 */
[----:B---3--:R-:W-:-:S05]  /*18940*/  PRMT R3, R16, 0x8880, RZ ;  /* 0x0000888010037816 */ /* 0x008fca00000000ff */
[----:B------:R-:W-:-:S07]  /*18950*/  IMAD R2, R3, R18, RZ ;  /* 0x0000001203027224 */ /* 0x000fce00078e02ff */
.L_x_1038:
[----:B------:R-:W-:Y:S05]  /*18960*/  BSYNC B1 ;  /* 0x0000000000017941 */ /* 0x000fea0003800000 */
.L_x_1037:
[----:B------:R-:W-:Y:S01]  /*18970*/  @!P3 IMAD R143, R143, R17, R2 ;  /* 0x000000118f8fb224 */ /* 0x000fe200078e0202 */
[----:B------:R-:W-:Y:S04]  /*18980*/  BSSY B1, `(.L_x_1039) ;  /* 0x0000006000017945 */ /* 0x000fe80003800000 */
[----:B------:R0:W-:Y:S01]  /*18990*/  @!P3 STG.E.U8 desc[UR36][R8.64+0x1e9], R143 ;  /* 0x0001e98f0800b986 */ /* 0x0001e2000c101124 */
[----:B------:R-:W-:Y:S05]  /*189a0*/  @P5 BRA `(.L_x_1040) ;  /* 0x00000000000c5947 */ /* 0x000fea0003800000 */
[----:B------:R-:W3:Y:S02]  /*189b0*/  LDG.E.U8 R16, desc[UR36][R14.64+0x1f0] ;  /* 0x0001f0240e107981 */ /* 0x000ee4000c1e1100 */
[----:B---3--:R-:W-:-:S05]  /*189c0*/  PRMT R3, R16, 0x8880, RZ ;  /* 0x0000888010037816 */ /* 0x008fca00000000ff */
[----:B------:R-:W-:-:S07]  /*189d0*/  IMAD R2, R3, R18, RZ ;  /* 0x0000001203027224 */ /* 0x000fce00078e02ff */
.L_x_1040:
[----:B------:R-:W-:Y:S05]  /*189e0*/  BSYNC B1 ;  /* 0x0000000000017941 */ /* 0x000fea0003800000 */
.L_x_1039:
[----:B---3--:R-:W-:Y:S01]  /*189f0*/  @!P5 IMAD R3, R144, R17, R2 ;  /* 0x000000119003d224 */ /* 0x008fe200078e0202 */
[----:B------:R-:W-:Y:S04]  /*18a00*/  BSSY B1, `(.L_x_1041) ;  /* 0x0000006000017945 */ /* 0x000fe80003800000 */
[----:B------:R3:W-:Y:S01]  /*18a10*/  @!P5 STG.E.U8 desc[UR36][R6.64+0x1f0], R3 ;  /* 0x0001f0030600d986 */ /* 0x0007e2000c101124 */
[----:B------:R-:W-:Y:S05]  /*18a20*/  @P0 BRA `(.L_x_1042) ;  /* 0x00000000000c0947 */ /* 0x000fea0003800000 */
[----:B------:R-:W3:Y:S02]  /*18a30*/  LDG.E.U8 R16, desc[UR36][R14.64+0x1f1] ;  /* 0x0001f1240e107981 */ /* 0x000ee4000c1e1100 */
[----:B---3--:R-:W-:-:S05]  /*18a40*/  PRMT R3, R16, 0x8880, RZ ;  /* 0x0000888010037816 */ /* 0x008fca00000000ff */
[----:B------:R-:W-:-:S07]  /*18a50*/  IMAD R2, R3, R18, RZ ;  /* 0x0000001203027224 */ /* 0x000fce00078e02ff */
.L_x_1042:
[----:B------:R-:W-:Y:S05]  /*18a60*/  BSYNC B1 ;  /* 0x0000000000017941 */ /* 0x000fea0003800000 */
.L_x_1041:
[C---:B------:R-:W-:Y:S01]  /*18a70*/  ISETP.LT.OR P4, PT, R0.reuse, 0x1f1, !P2 ;  /* 0x000001f10000780c */ /* 0x040fe20005781670 */
[----:B------:R-:W-:Y:S01]  /*18a80*/  @!P0 IMAD R145, R145, R17, R2 ;  /* 0x0000001191918224 */ /* 0x000fe200078e0202 */
[----:B------:R-:W-:Y:S01]  /*18a90*/  BSSY B1, `(.L_x_1043) ;  /* 0x000000a000017945 */ /* 0x000fe20003800000 */
[C---:B------:R-:W-:Y:S02]  /*18aa0*/  ISETP.LT.OR P3, PT, R0.reuse, 0x1f2, !P2 ;  /* 0x000001f20000780c */ /* 0x040fe40005761670 */
[C---:B------:R-:W-:Y:S01]  /*18ab0*/  ISETP.LT.OR P5, PT, R0.reuse, 0x1f9, !P2 ;  /* 0x000001f90000780c */ /* 0x040fe200057a1670 */
[----:B------:R0:W-:Y:S01]  /*18ac0*/  @!P0 STG.E.U8 desc[UR36][R6.64+0x1f1], R145 ;  /* 0x0001f19106008986 */ /* 0x0001e2000c101124 */
[C---:B------:R-:W-:Y:S02]  /*18ad0*/  ISETP.LT.OR P0, PT, R0.reuse, 0x1f9, !P1 ;  /* 0x000001f90000780c */ /* 0x040fe40004f01670 */
[----:B------:R-:W-:-:S04]  /*18ae0*/  ISETP.LT.OR P1, PT, R0, 0x1fa, !P1 ;  /* 0x000001fa0000780c */ /* 0x000fc80004f21670 */
[----:B------:R-:W-:Y:S09]  /*18af0*/  @P4 BRA `(.L_x_1044) ;  /* 0x00000000000c4947 */ /* 0x000ff20003800000 */
[----:B------:R-:W3:Y:S02]  /*18b00*/  LDG.E.U8 R16, desc[UR36][R12.64+0x1f0] ;  /* 0x0001f0240c107981 */ /* 0x000ee4000c1e1100 */
[----:B---3--:R-:W-:-:S05]  /*18b10*/  PRMT R3, R16, 0x8880, RZ ;  /* 0x0000888010037816 */ /* 0x008fca00000000ff */
[----:B------:R-:W-:-:S07]  /*18b20*/  IMAD R2, R3, R18, RZ ;  /* 0x0000001203027224 */ /* 0x000fce00078e02ff */
.L_x_1044:
[----:B------:R-:W-:Y:S05]  /*18b30*/  BSYNC B1 ;  /* 0x0000000000017941 */ /* 0x000fea0003800000 */
.L_x_1043:
[----:B---3--:R-:W-:Y:S01]  /*18b40*/  @!P4 IMAD R3, R146, R17, R2 ;  /* 0x000000119203c224 */ /* 0x008fe200078e0202 */
[----:B------:R-:W-:Y:S04]  /*18b50*/  BSSY B1, `(.L_x_1045) ;  /* 0x0000006000017945 */ /* 0x000fe80003800000 */
[----:B------:R3:W-:Y:S01]  /*18b60*/  @!P4 STG.E.U8 desc[UR36][R8.64+0x1f0], R3 ;  /* 0x0001f0030800c986 */ /* 0x0007e2000c101124 */
[----:B------:R-:W-:Y:S05]  /*18b70*/  @P3 BRA `(.L_x_1046) ;  /* 0x00000000000c3947 */ /* 0x000fea0003800000 */
[----:B------:R-:W3:Y:S02]  /*18b80*/  LDG.E.U8 R16, desc[UR36][R12.64+0x1f1] ;  /* 0x0001f1240c107981 */ /* 0x000ee4000c1e1100 */
[----:B---3--:R-:W-:-:S05]  /*18b90*/  PRMT R3, R16, 0x8880, RZ ;  /* 0x0000888010037816 */ /* 0x008fca00000000ff */
[----:B------:R-:W-:-:S07]  /*18ba0*/  IMAD R2, R3, R18, RZ ;  /* 0x0000001203027224 */ /* 0x000fce00078e02ff */
.L_x_1046:
[----:B------:R-:W-:Y:S05]  /*18bb0*/  BSYNC B1 ;  /* 0x0000000000017941 */ /* 0x000fea0003800000 */
.L_x_1045:
[----:B------:R-:W-:Y:S01]  /*18bc0*/  @!P3 IMAD R147, R147, R17, R2 ;  /* 0x000000119393b224 */ /* 0x000fe200078e0202 */
[----:B------:R-:W-:Y:S04]  /*18bd0*/  BSSY B1, `(.L_x_1047) ;  /* 0x0000006000017945 */ /* 0x000fe80003800000 */
[----:B------:R0:W-:Y:S01]  /*18be0*/  @!P3 STG.E.U8 desc[UR36][R8.64+0x1f1], R147 ;  /* 0x0001f1930800b986 */ /* 0x0001e2000c101124 */
[----:B------:R-:W-:Y:S05]  /*18bf0*/  @P0 BRA `(.L_x_1048) ;  /* 0x00000000000c0947 */ /* 0x000fea0003800000 */
[----:B------:R-:W3:Y:S02]  /*18c00*/  LDG.E.U8 R16, desc[UR36][R14.64+0x1f8] ;  /* 0x0001f8240e107981 */ /* 0x000ee4000c1e1100 */
[----:B---3--:R-:W-:-:S05]  /*18c10*/  PRMT R3, R16, 0x8880, RZ ;  /* 0x0000888010037816 */ /* 0x008fca00000000ff */
[----:B------:R-:W-:-:S07]  /*18c20*/  IMAD R2, R3, R18, RZ ;  /* 0x0000001203027224 */ /* 0x000fce00078e02ff */
.L_x_1048:
[----:B------:R-:W-:Y:S05]  /*18c30*/  BSYNC B1 ;  /* 0x0000000000017941 */ /* 0x000fea0003800000 */
.L_x_1047:
[----:B---3--:R-:W-:Y:S01]  /*18c40*/  @!P0 IMAD R3, R148, R17, R2 ;  /* 0x0000001194038224 */ /* 0x008fe200078e0202 */
[----:B------:R-:W-:Y:S04]  /*18c50*/  BSSY B1, `(.L_x_1049) ;  /* 0x0000006000017945 */ /* 0x000fe80003800000 */
[----:B------:R3:W-:Y:S01]  /*18c60*/  @!P0 STG.E.U8 desc[UR36][R6.64+0x1f8], R3 ;  /* 0x0001f80306008986 */ /* 0x0007e2000c101124 */
[----:B------:R-:W-:Y:S05]  /*18c70*/  @P1 BRA `(.L_x_1050) ;  /* 0x00000000000c1947 */ /* 0x000fea0003800000 */
[----:B------:R-:W3:Y:S02]  /*18c80*/  LDG.E.U8 R16, desc[UR36][R14.64+0x1f9] ;  /* 0x0001f9240e107981 */ /* 0x000ee4000c1e1100 */
[----:B---3--:R-:W-:-:S05]  /*18c90*/  PRMT R3, R16, 0x8880, RZ ;  /* 0x0000888010037816 */ /* 0x008fca00000000ff */
[----:B------:R-:W-:-:S07]  /*18ca0*/  IMAD R2, R3, R18, RZ ;  /* 0x0000001203027224 */ /* 0x000fce00078e02ff */
.L_x_1050:
[----:B------:R-:W-:Y:S05]  /*18cb0*/  BSYNC B1 ;  /* 0x0000000000017941 */ /* 0x000fea0003800000 */
.L_x_1049:
[----:B------:R-:W-:Y:S01]  /*18cc0*/  @!P1 IMAD R149, R149, R17, R2 ;  /* 0x0000001195959224 */ /* 0x000fe200078e0202 */
[----:B------:R-:W-:Y:S04]  /*18cd0*/  BSSY B1, `(.L_x_1051) ;  /* 0x0000006000017945 */ /* 0x000fe80003800000 */
[----:B------:R0:W-:Y:S01]  /*18ce0*/  @!P1 STG.E.U8 desc[UR36][R6.64+0x1f9], R149 ;  /* 0x0001f99506009986 */ /* 0x0001e2000c101124 */
[----:B------:R-:W-:Y:S05]  /*18cf0*/  @P5 BRA `(.L_x_1052) ;  /* 0x00000000000c5947 */ /* 0x000fea0003800000 */
[----:B------:R-:W3:Y:S02]  /*18d00*/  LDG.E.U8 R16, desc[UR36][R12.64+0x1f8] ;  /* 0x0001f8240c107981 */ /* 0x000ee4000c1e1100 */
[----:B---3--:R-:W-:-:S05]  /*18d10*/  PRMT R3, R16, 0x8880, RZ ;  /* 0x0000888010037816 */ /* 0x008fca00000000ff */
[----:B------:R-:W-:-:S07]  /*18d20*/  IMAD R2, R3, R18, RZ ;  /* 0x0000001203027224 */ /* 0x000fce00078e02ff */
.L_x_1052:
[----:B------:R-:W-:Y:S05]  /*18d30*/  BSYNC B1 ;  /* 0x0000000000017941 */ /* 0x000fea0003800000 */
.L_x_1051:
[----:B---3--:R-:W-:Y:S01]  /*18d40*/  @!P5 IMAD R3, R150, R17, R2 ;  /* 0x000000119603d224 */ /* 0x008fe200078e0202 */
[----:B------:R-:W-:Y:S01]  /*18d50*/  ISETP.LT.OR P2, PT, R0, 0x1fa, !P2 ;  /* 0x000001fa0000780c */ /* 0x000fe20005741670 */
[----:B------:R-:W-:Y:S03]  /*18d60*/  BSSY B1, `(.L_x_1053) ;  /* 0x0000006000017945 */ /* 0x000fe60003800000 */
[----:B------:R3:W-:Y:S09]  /*18d70*/  @!P5 STG.E.U8 desc[UR36][R8.64+0x1f8], R3 ;  /* 0x0001f8030800d986 */ /* 0x0007f2000c101124 */
[----:B------:R-:W-:Y:S05]  /*18d80*/  @P2 BRA `(.L_x_1054) ;  /* 0x00000000000c2947 */ /* 0x000fea0003800000 */
[----:B------:R-:W3:Y:S02]  /*18d90*/  LDG.E.U8 R16, desc[UR36][R12.64+0x1f9] ;  /* 0x0001f9240c107981 */ /* 0x000ee4000c1e1100 */
[----:B---3--:R-:W-:-:S05]  /*18da0*/  PRMT R3, R16, 0x8880, RZ ;  /* 0x0000888010037816 */ /* 0x008fca00000000ff */
[----:B------:R-:W-:-:S07]  /*18db0*/  IMAD R2, R3, R18, RZ ;  /* 0x0000001203027224 */ /* 0x000fce00078e02ff */
.L_x_1054:
[----:B------:R-:W-:Y:S05]  /*18dc0*/  BSYNC B1 ;  /* 0x0000000000017941 */ /* 0x000fea0003800000 */
.L_x_1053:
[----:B------:R-:W-:Y:S01]  /*18dd0*/  IMAD R151, R151, R17, R2 ;  /* 0x0000001197977224 */ /* 0x000fe200078e0202 */
[----:B------:R-:W-:Y:S06]  /*18de0*/  @P2 BRA `(.L_x_1055) ;  /* 0x0000007800182947 */ /* 0x000fec0003800000 */
[----:B------:R0:W-:Y:S01]  /*18df0*/  STG.E.U8 desc[UR36][R8.64+0x1f9], R151 ;  /* 0x0001f99708007986 */ /* 0x0001e2000c101124 */
[----:B------:R-:W-:Y:S05]  /*18e00*/  BRA `(.L_x_1055) ;  /* 0x0000007800107947 */ /* 0x000fea0003800000 */
.L_x_30:
[----:B------:R-:W2:Y:S04]  /*18e10*/  LDL.LU R2, [R1+0x400] ;  /* 0x0004000001027983 */ /* 0x000ea80000300800 */
[----:B------:R-:W3:Y:S04]  /*18e20*/  LDL.LU R3, [R1+0x408] ;  /* 0x0004080001037983 */ /* 0x000ee80000300800 */
[----:B------:R-:W4:Y:S04]  /*18e30*/  LDL.LU R235, [R1+0x498] ;  /* 0x0004980001eb7983 */ /* 0x000f280000300800 */
[----:B------:R-:W5:Y:S04]  /*18e40*/  LDL.LU R234, [R1+0x49c] ;  /* 0x00049c0001ea7983 */ /* 0x000f680000300800 */
        /* <DEDUP_REMOVED lines=61> */
[----:B------:R-:W5:Y:S01]  /*19220*/  LDL.LU R172, [R1+0x594] ;  /* 0x0005940001ac7983 */ /* 0x000f620000300800 */
[----:B------:R-:W-:-:S03]  /*19230*/  ISETP.GE.AND P2, PT, R158, 0x1, PT ;  /* 0x000000019e00780c */ /* 0x000fc60003f46270 */
[----:B------:R-:W5:Y:S04]  /*19240*/  LDL.LU R171, [R1+0x598] ;  /* 0x0005980001ab7983 */ /* 0x000f680000300800 */
[----:B------:R-:W5:Y:S04]  /*19250*/  LDL.LU R170, [R1+0x59c] ;  /* 0x00059c0001aa7983 */ /* 0x000f680000300800 */
[----:B------:R-:W5:Y:S04]  /*19260*/  LDL.LU R169, [R1+0x5a0] ;  /* 0x0005a00001a97983 */ /* 0x000f680000300800 */
[----:B------:R-:W5:Y:S01]  /*19270*/  LDL.LU R168, [R1+0x5a4] ;  /* 0x0005a40001a87983 */ /* 0x000f620000300800 */
[----:B------:R-:W-:-:S03]  /*19280*/  ISETP.LT.OR P1, PT, R0, 0x1, !P2 ;  /* 0x000000010000780c */ /* 0x000fc60005721670 */
        /* <DEDUP_REMOVED lines=13> */
[----:B--2---:R-:W-:-:S03]  /*19360*/  @!P1 IMAD R2, R2, R17, RZ ;  /* 0x0000001102029224 */ /* 0x004fc600078e02ff */
[----:B------:R-:W2:Y:S04]  /*19370*/  LDL.LU R152, [R1+0x5dc] ;  /* 0x0005dc0001987983 */ /* 0x000ea80000300800 */
[----:B------:R-:W2:Y:S04]  /*19380*/  LDL.LU R23, [R1+0x5e0] ;  /* 0x0005e00001177983 */ /* 0x000ea80000300800 */
[----:B------:R-:W2:Y:S04]  /*19390*/  LDL.LU R22, [R1+0x5e4] ;  /* 0x0005e40001167983 */ /* 0x000ea80000300800 */
[----:B------:R-:W2:Y:S04]  /*193a0*/  LDL.LU R12, [R1+0x5e8] ;  /* 0x0005e800010c7983 */ /* 0x000ea80000300800 */
[----:B------:R-:W2:Y:S04]  /*193b0*/  LDL.LU R21, [R1+0x5ec] ;  /* 0x0005ec0001157983 */ /* 0x000ea80000300800 */
[----:B------:R-:W2:Y:S04]  /*193c0*/  LDL.LU R20, [R1+0x5f0] ;  /* 0x0005f00001147983 */ /* 0x000ea80000300800 */
[----:B------:R-:W2:Y:S04]  /*193d0*/  LDL.LU R15, [R1+0x5f4] ;  /* 0x0005f400010f7983 */ /* 0x000ea80000300800 */
[----:B------:R-:W2:Y:S04]  /*193e0*/  LDL.LU R14, [R1+0x5f8] ;  /* 0x0005f800010e7983 */ /* 0x000ea80000300800 */
[----:B------:R-:W2:Y:S01]  /*193f0*/  LDL.LU R13, [R1+0x5fc] ;  /* 0x0005fc00010d7983 */ /* 0x000ea20000300800 */
[----:B------:R-:W-:-:S02]  /*19400*/  ISETP.LT.OR P5, PT, R0, 0x2, !P2 ;  /* 0x000000020000780c */ /* 0x000fc400057a1670 */
[----:B------:R-:W-:Y:S01]  /*19410*/  ISETP.GE.AND P3, PT, R158, 0x9, PT ;  /* 0x000000099e00780c */ /* 0x000fe20003f66270 */
[----:B------:R0:W-:Y:S03]  /*19420*/  @!P1 STG.E.U8 desc[UR36][R4.64], R2 ;  /* 0x0000000204009986 */ /* 0x0001e6000c101124 */
[C---:B------:R-:W-:Y:S02]  /*19430*/  ISETP.LT.OR P0, PT, R0.reuse, 0x1, !P3 ;  /* 0x000000010000780c */ /* 0x040fe40005f01670 */
[C---:B------:R-:W-:Y:S01]  /*19440*/  ISETP.LT.OR P4, PT, R0.reuse, 0x2, !P3 ;  /* 0x000000020000780c */ /* 0x040fe20005f81670 */
[----:B0-----:R-:W3:Y:S01]  /*19450*/  LDL.LU R2, [R1+0x404] ;  /* 0x0004040001027983 */ /* 0x001ee20000300800 */
[----:B------:R-:W-:-:S03]  /*19460*/  ISETP.LT.OR P1, PT, R0, 0x9, !P2 ;  /* 0x000000090000780c */ /* 0x000fc60005721670 */
[----:B---3--:R-:W-:-:S05]  /*19470*/  @!P5 IMAD R2, R2, R17, RZ ;  /* 0x000000110202d224 */ /* 0x008fca00078e02ff */
[----:B------:R0:W-:Y:S04]  /*19480*/  @!P5 STG.E.U8 desc[UR36][R4.64+0x1], R2 ;  /* 0x000001020400d986 */ /* 0x0001e8000c101124 */
[----:B0-----:R-:W3:Y:S01]  /*19490*/  LDL.LU R2, [R1+0x40c] ;  /* 0x00040c0001027983 */ /* 0x001ee20000300800 */
[----:B------:R-:W-:Y:S01]  /*194a0*/  @!P0 IMAD R3, R3, R17, RZ ;  /* 0x0000001103038224 */ /* 0x000fe200078e02ff */
[----:B------:R-:W-:-:S04]  /*194b0*/  ISETP.LT.OR P5, PT, R0, 0xa, !P2 ;  /* 0x0000000a0000780c */ /* 0x000fc800057a1670 */
[----:B------:R0:W-:Y:S04]  /*194c0*/  @!P0 STG.E.U8 desc[UR36][R10.64], R3 ;  /* 0x000000030a008986 */ /* 0x0001e8000c101124 */
[----:B0-----:R-:W4:Y:S01]  /*194d0*/  LDL.LU R3, [R1+0x418] ;  /* 0x0004180001037983 */ /* 0x001f220000300800 */
[----:B---3--:R-:W-:-:S05]  /*194e0*/  @!P4 IMAD R2, R2, R17, RZ ;  /* 0x000000110202c224 */ /* 0x008fca00078e02ff */
[----:B------:R0:W-:Y:S04]  /*194f0*/  @!P4 STG.E.U8 desc[UR36][R10.64+0x1], R2 ;  /* 0x000001020a00c986 */ /* 0x0001e8000c101124 */
[----:B0-----:R-:W3:Y:S02]  /*19500*/  LDL.LU R2, [R1+0x410] ;  /* 0x0004100001027983 */ /* 0x001ee40000300800 */
[----:B---3--:R-:W-:-:S05]  /*19510*/  @!P1 IMAD R2, R2, R17, RZ ;  /* 0x0000001102029224 */ /* 0x008fca00078e02ff */
[----:B------:R0:W-:Y:S04]  /*19520*/  @!P1 STG.E.U8 desc[UR36][R4.64+0x8], R2 ;  /* 0x0000080204009986 */ /* 0x0001e8000c101124 */
[----:B0-----:R-:W3:Y:S01]  /*19530*/  LDL.LU R2, [R1+0x414] ;  /* 0x0004140001027983 */ /* 0x001ee20000300800 */
[C---:B------:R-:W-:Y:S02]  /*19540*/  ISETP.LT.OR P0, PT, R0.reuse, 0x9, !P3 ;  /* 0x000000090000780c */ /* 0x040fe40005f01670 */
[----:B------:R-:W-:Y:S01]  /*19550*/  ISETP.LT.OR P4, PT, R0, 0xa, !P3 ;  /* 0x0000000a0000780c */ /* 0x000fe20005f81670 */
[----:B---3--:R-:W-:-:S05]  /*19560*/  @!P5 IMAD R2, R2, R17, RZ ;  /* 0x000000110202d224 */ /* 0x008fca00078e02ff */
[----:B------:R0:W-:Y:S04]  /*19570*/  @!P5 STG.E.U8 desc[UR36][R4.64+0x9], R2 ;  /* 0x000009020400d986 */ /* 0x0001e8000c101124 */
[----:B0-----:R-:W3:Y:S01]  /*19580*/  LDL.LU R2, [R1+0x41c] ;  /* 0x00041c0001027983 */ /* 0x001ee20000300800 */
[----:B----4-:R-:W-:-:S05]  /*19590*/  @!P0 IMAD R3, R3, R17, RZ ;  /* 0x0000001103038224 */ /* 0x010fca00078e02ff */
[----:B------:R0:W-:Y:S04]  /*195a0*/  @!P0 STG.E.U8 desc[UR36][R10.64+0x8], R3 ;  /* 0x000008030a008986 */ /* 0x0001e8000c101124 */
[----:B0-----:R-:W4:Y:S01]  /*195b0*/  LDL.LU R3, [R1+0x428] ;  /* 0x0004280001037983 */ /* 0x001f220000300800 */
[----:B---3--:R-:W-:-:S05]  /*195c0*/  @!P4 IMAD R2, R2, R17, RZ ;  /* 0x000000110202c224 */ /* 0x008fca00078e02ff */
[----:B------:R0:W-:Y:S04]  /*195d0*/  @!P4 STG.E.U8 desc[UR36][R10.64+0x9], R2 ;  /* 0x000009020a00c986 */ /* 0x0001e8000c101124 */
[----:B0-----:R-:W3:Y:S01]  /*195e0*/  LDL.LU R2, [R1+0x420] ;  /* 0x0004200001027983 */ /* 0x001ee20000300800 */
[C---:B------:R-:W-:Y:S02]  /*195f0*/  ISETP.LT.OR P1, PT, R0.reuse, 0x11, !P2 ;  /* 0x000000110000780c */ /* 0x040fe40005721670 */
[----:B------:R-:W-:-:S11]  /*19600*/  ISETP.LT.OR P5, PT, R0, 0x12, !P2 ;  /* 0x000000120000780c */ /* 0x000fd600057a1670 */
        /* <DEDUP_REMOVED lines=111> */
[C---:B------:R-:W-:Y:S02]  /*19d00*/  ISETP.LT.OR P1, PT, R0.reuse, 0x49, !P2 ;  /* 0x000000490000780c */ /* 0x040fe40005721670 */
[C---:B------:R-:W-:Y:S02]  /*19d10*/  ISETP.LT.OR P4, PT, R0.reuse, 0x4a, !P3 ;  /* 0x0000004a0000780c */ /* 0x040fe40005f81670 */
[----:B------:R-:W-:-:S09]  /*19d20*/  ISETP.LT.OR P0, PT, R0, 0x49, !P3 ;  /* 0x000000490000780c */ /* 0x000fd20005f01670 */
[----:B----4-:R-:W-:-:S05]  /*19d30*/  @!P1 IMAD R3, R3, R17, RZ ;  /* 0x0000001103039224 */ /* 0x010fca00078e02ff */
[----:B------:R0:W-:Y:S01]  /*19d40*/  @!P1 STG.E.U8 desc[UR36][R4.64+0x48], R3 ;  /* 0x0000480304009986 */ /* 0x0001e2000c101124 */
[----:B------:R-:W-:Y:S01]  /*19d50*/  ISETP.LT.OR P1, PT, R0, 0x51, !P2 ;  /* 0x000000510000780c */ /* 0x000fe20005721670 */
[-C--:B0-----:R-:W-:Y:S02]  /*19d60*/  @!P0 IMAD R3, R235, R17.reuse, RZ ;  /* 0x00000011eb038224 */ /* 0x081fe400078e02ff */
[----:B---3--:R-:W-:-:S05]  /*19d70*/  @!P5 IMAD R2, R2, R17, RZ ;  /* 0x000000110202d224 */ /* 0x008fca00078e02ff */
[----:B------:R5:W-:Y:S01]  /*19d80*/  @!P5 STG.E.U8 desc[UR36][R4.64+0x49], R2 ;  /* 0x000049020400d986 */ /* 0x000be2000c101124 */
[----:B------:R-:W-:Y:S01]  /*19d90*/  ISETP.LT.OR P5, PT, R0, 0x52, !P2 ;  /* 0x000000520000780c */ /* 0x000fe200057a1670 */
[----:B-----5:R-:W-:-:S05]  /*19da0*/  @!P4 IMAD R2, R234, R17, RZ ;  /* 0x00000011ea02c224 */ /* 0x020fca00078e02ff */
[----:B------:R0:W-:Y:S01]  /*19db0*/  @!P4 STG.E.U8 desc[UR36][R10.64+0x49], R2 ;  /* 0x000049020a00c986 */ /* 0x0001e2000c101124 */
[----:B------:R-:W-:-:S03]  /*19dc0*/  ISETP.LT.OR P4, PT, R0, 0x52, !P3 ;  /* 0x000000520000780c */ /* 0x000fc60005f81670 */
[----:B------:R1:W-:Y:S01]  /*19dd0*/  @!P0 STG.E.U8 desc[UR36][R10.64+0x48], R3 ;  /* 0x000048030a008986 */ /* 0x0003e2000c101124 */
[----:B------:R-:W-:Y:S02]  /*19de0*/  ISETP.LT.OR P0, PT, R0, 0x51, !P3 ;  /* 0x000000510000780c */ /* 0x000fe40005f01670 */
[-C--:B0-----:R-:W-:Y:S02]  /*19df0*/  @!P5 IMAD R2, R232, R17.reuse, RZ ;  /* 0x00000011e802d224 */ /* 0x081fe400078e02ff */
[----:B-1----:R-:W-:-:S03]  /*19e00*/  @!P1 IMAD R3, R233, R17, RZ ;  /* 0x00000011e9039224 */ /* 0x002fc600078e02ff */
[----:B------:R0:W-:Y:S01]  /*19e10*/  @!P5 STG.E.U8 desc[UR36][R4.64+0x51], R2 ;  /* 0x000051020400d986 */ /* 0x0001e2000c101124 */
[----:B------:R-:W-:-:S03]  /*19e20*/  ISETP.LT.OR P5, PT, R0, 0x5a, !P2 ;  /* 0x0000005a0000780c */ /* 0x000fc600057a1670 */
[----:B------:R1:W-:Y:S01]  /*19e30*/  @!P1 STG.E.U8 desc[UR36][R4.64+0x50], R3 ;  /* 0x0000500304009986 */ /* 0x0003e2000c101124 */
[----:B------:R-:W-:Y:S01]  /*19e40*/  ISETP.LT.OR P1, PT, R0, 0x59, !P2 ;  /* 0x000000590000780c */ /* 0x000fe20005721670 */
[----:B0-----:R-:W-:-:S05]  /*19e50*/  @!P4 IMAD R2, R230, R17, RZ ;  /* 0x00000011e602c224 */ /* 0x001fca00078e02ff */
[----:B------:R0:W-:Y:S01]  /*19e60*/  @!P4 STG.E.U8 desc[UR36][R10.64+0x51], R2 ;  /* 0x000051020a00c986 */ /* 0x0001e2000c101124 */
[----:B------:R-:W-:Y:S01]  /*19e70*/  ISETP.LT.OR P4, PT, R0, 0x5a, !P3 ;  /* 0x0000005a0000780c */ /* 0x000fe20005f81670 */
[----:B-1----:R-:W-:-:S05]  /*19e80*/  @!P0 IMAD R3, R231, R17, RZ ;  /* 0x00000011e7038224 */ /* 0x002fca00078e02ff */
[----:B------:R1:W-:Y:S01]  /*19e90*/  @!P0 STG.E.U8 desc[UR36][R10.64+0x50], R3 ;  /* 0x000050030a008986 */ /* 0x0003e2000c101124 */
[----:B0-----:R-:W-:Y:S01]  /*19ea0*/  @!P5 IMAD R2, R228, R17, RZ ;  /* 0x00000011e402d224 */ /* 0x001fe200078e02ff */
[----:B------:R-:W-:-:S04]  /*19eb0*/  ISETP.LT.OR P0, PT, R0, 0x59, !P3 ;  /* 0x000000590000780c */ /* 0x000fc80005f01670 */
        /* <DEDUP_REMOVED lines=217> */
[----:B-1----:R-:W-:Y:S01]  /*1ac50*/  @!P1 IMAD R3, R155, R17, RZ ;  /* 0x000000119b039224 */ /* 0x002fe200078e02ff */
[----:B------:R-:W-:-:S04]  /*1ac60*/  ISETP.LT.OR P5, PT, R0, 0xf2, !P2 ;  /* 0x000000f20000780c */ /* 0x000fc800057a1670 */
[----:B------:R0:W-:Y:S01]  /*1ac70*/  @!P1 STG.E.U8 desc[UR36][R4.64+0xe8], R3 ;  /* 0x0000e80304009986 */ /* 0x0001e2000c101124 */
[----:B--2---:R-:W-:Y:S01]  /*1ac80*/  @!P4 IMAD R2, R152, R17, RZ ;  /* 0x000000119802c224 */ /* 0x004fe200078e02ff */
[----:B------:R-:W-:-:S04]  /*1ac90*/  ISETP.LT.OR P1, PT, R0, 0xf1, !P2 ;  /* 0x000000f10000780c */ /* 0x000fc80005721670 */
[----:B------:R1:W-:Y:S01]  /*1aca0*/  @!P4 STG.E.U8 desc[UR36][R10.64+0xe9], R2 ;  /* 0x0000e9020a00c986 */ /* 0x0003e2000c101124 */
[----:B------:R-:W-:Y:S01]  /*1acb0*/  ISETP.LT.OR P4, PT, R0, 0xf1, !P3 ;  /* 0x000000f10000780c */ /* 0x000fe20005f81670 */
[----:B0-----:R-:W-:-:S05]  /*1acc0*/  @!P0 IMAD R3, R153, R17, RZ ;  /* 0x0000001199038224 */ /* 0x001fca00078e02ff */
[----:B------:R0:W-:Y:S01]  /*1acd0*/  @!P0 STG.E.U8 desc[UR36][R10.64+0xe8], R3 ;  /* 0x0000e8030a008986 */ /* 0x0001e2000c101124 */
[----:B-1----:R-:W-:-:S06]  /*1ace0*/  @!P5 IMAD R2, R22, R17, RZ ;  /* 0x000000111602d224 */ /* 0x002fcc00078e02ff */
[-C--:B------:R-:W-:Y:S02]  /*1acf0*/  @!P4 IMAD R12, R12, R17.reuse, RZ ;  /* 0x000000110c0cc224 */ /* 0x080fe400078e02ff */
[----:B0-----:R-:W-:Y:S01]  /*1ad00*/  @!P1 IMAD R3, R23, R17, RZ ;  /* 0x0000001117039224 */ /* 0x001fe200078e02ff */
[----:B------:R-:W-:Y:S04]  /*1ad10*/  @!P5 STG.E.U8 desc[UR36][R4.64+0xf1], R2 ;  /* 0x0000f1020400d986 */ /* 0x000fe8000c101124 */
[----:B------:R-:W-:Y:S04]  /*1ad20*/  @!P1 STG.E.U8 desc[UR36][R4.64+0xf0], R3 ;  /* 0x0000f00304009986 */ /* 0x000fe8000c101124 */
[----:B------:R0:W-:Y:S04]  /*1ad30*/  @!P4 STG.E.U8 desc[UR36][R10.64+0xf0], R12 ;  /* 0x0000f00c0a00c986 */ /* 0x0001e8000c101124 */
[----:B0-----:R-:W2:Y:S04]  /*1ad40*/  LDL.LU R12, [R1+0x298] ;  /* 0x00029800010c7983 */ /* 0x001ea80000300800 */
        /* <DEDUP_REMOVED lines=51> */
[----:B------:R-:W-:-:S03]  /*1b080*/  ISETP.LT.OR P0, PT, R0, 0xf2, !P3 ;  /* 0x000000f20000780c */ /* 0x000fc60005f01670 */
        /* <DEDUP_REMOVED lines=12> */
[----:B------:R-:W5:Y:S04]  /*1b150*/  LDL.LU R174, [R1+0x390] ;  /* 0x0003900001ae7983 */ /* 0x000f680000300800 */
[----:B------:R-:W5:Y:S04]  /*1b160*/  LDL.LU R173, [R1+0x394] ;  /* 0x0003940001ad7983 */ /* 0x000f680000300800 */
[----:B------:R-:W5:Y:S01]  /*1b170*/  LDL.LU R172, [R1+0x398] ;  /* 0x0003980001ac7983 */ /* 0x000f620000300800 */
[----:B------:R-:W-:-:S03]  /*1b180*/  @!P0 IMAD R2, R21, R17, RZ ;  /* 0x0000001115028224 */ /* 0x000fc600078e02ff */
[----:B------:R-:W5:Y:S01]  /*1b190*/  LDL.LU R171, [R1+0x39c] ;  /* 0x00039c0001ab7983 */ /* 0x000f620000300800 */
[----:B------:R-:W-:-:S03]  /*1b1a0*/  @!P1 IMAD R3, R20, R17, RZ ;  /* 0x0000001114039224 */ /* 0x000fc600078e02ff */
        /* <DEDUP_REMOVED lines=8> */
[----:B------:R0:W-:Y:S04]  /*1b230*/  @!P0 STG.E.U8 desc[UR36][R10.64+0xf1], R2 ;  /* 0x0000f1020a008986 */ /* 0x0001e8000c101124 */
[----:B------:R-:W5:Y:S04]  /*1b240*/  LDL.LU R162, [R1+0x3bc] ;  /* 0x0003bc0001a27983 */ /* 0x000f680000300800 */
[----:B------:R-:W-:Y:S01]  /*1b250*/  @!P1 STG.E.U8 desc[UR36][R4.64+0xf8], R3 ;  /* 0x0000f80304009986 */ /* 0x000fe2000c101124 */
[----:B------:R-:W-:-:S03]  /*1b260*/  ISETP.LT.OR P1, PT, R0, 0xfa, !P3 ;  /* 0x000000fa0000780c */ /* 0x000fc60005f21670 */
[----:B------:R-:W5:Y:S01]  /*1b270*/  LDL.LU R161, [R1+0x3c0] ;  /* 0x0003c00001a17983 */ /* 0x000f620000300800 */
[----:B0-----:R-:W-:-:S03]  /*1b280*/  @!P5 IMAD R2, R15, R17, RZ ;  /* 0x000000110f02d224 */ /* 0x001fc600078e02ff */
        /* <DEDUP_REMOVED lines=8> */
[----:B------:R0:W-:Y:S04]  /*1b310*/  @!P5 STG.E.U8 desc[UR36][R4.64+0xf9], R2 ;  /* 0x0000f9020400d986 */ /* 0x0001e8000c101124 */
[----:B------:R-:W5:Y:S04]  /*1b320*/  LDL.LU R23, [R1+0x3e4] ;  /* 0x0003e40001177983 */ /* 0x000f680000300800 */
[----:B------:R-:W5:Y:S01]  /*1b330*/  LDL.LU R22, [R1+0x3e8] ;  /* 0x0003e80001167983 */ /* 0x000f620000300800 */
[----:B0-----:R-:W-:-:S03]  /*1b340*/  @!P4 IMAD R2, R14, R17, RZ ;  /* 0x000000110e02c224 */ /* 0x001fc600078e02ff */
[----:B------:R-:W5:Y:S01]  /*1b350*/  LDL.LU R21, [R1+0x3ec] ;  /* 0x0003ec0001157983 */ /* 0x000f620000300800 */
[----:B------:R-:W-:-:S03]  /*1b360*/  @!P1 IMAD R3, R13, R17, RZ ;  /* 0x000000110d039224 */ /* 0x000fc600078e02ff */
[----:B------:R-:W5:Y:S04]  /*1b370*/  LDL.LU R20, [R1+0x3f0] ;  /* 0x0003f00001147983 */ /* 0x000f680000300800 */
[----:B------:R-:W5:Y:S04]  /*1b380*/  LDL.LU R15, [R1+0x3f4] ;  /* 0x0003f400010f7983 */ /* 0x000f680000300800 */
[----:B------:R-:W5:Y:S04]  /*1b390*/  LDL.LU R14, [R1+0x3f8] ;  /* 0x0003f800010e7983 */ /* 0x000f680000300800 */
[----:B------:R-:W5:Y:S04]  /*1b3a0*/  LDL.LU R13, [R1+0x3fc] ;  /* 0x0003fc00010d7983 */ /* 0x000f680000300800 */
[----:B------:R0:W-:Y:S04]  /*1b3b0*/  @!P4 STG.E.U8 desc[UR36][R10.64+0xf8], R2 ;  /* 0x0000f8020a00c986 */ /* 0x0001e8000c101124 */
[----:B0-----:R-:W2:Y:S01]  /*1b3c0*/  LDL.LU R2, [R1+0x200] ;  /* 0x0002000001027983 */ /* 0x001ea20000300800 */
[----:B------:R-:W-:-:S04]  /*1b3d0*/  ISETP.GE.AND P0, PT, R158, 0x81, PT ;  /* 0x000000819e00780c */ /* 0x000fc80003f06270 */
[----:B------:R-:W-:Y:S01]  /*1b3e0*/  ISETP.LT.OR P5, PT, R0, 0x1, !P0 ;  /* 0x000000010000780c */ /* 0x000fe200047a1670 */
[----:B------:R0:W-:Y:S01]  /*1b3f0*/  @!P1 STG.E.U8 desc[UR36][R10.64+0xf9], R3 ;  /* 0x0000f9030a009986 */ /* 0x0001e2000c101124 */
[----:B------:R-:W-:-:S03]  /*1b400*/  ISETP.GE.AND P1, PT, R158, 0x89, PT ;  /* 0x000000899e00780c */ /* 0x000fc60003f26270 */
[----:B0-----:R-:W3:Y:S04]  /*1b410*/  LDL.LU R3, [R1+0x294] ;  /* 0x0002940001037983 */ /* 0x001ee80000300800 */
[----:B------:R-:W4:Y:S04]  /*1b420*/  LDL.LU R158, [R1+0x290] ;  /* 0x00029000019e7983 */ /* 0x000f280000300800 */
[----:B--2---:R-:W-:-:S05]  /*1b430*/  @!P5 IMAD R2, R2, R17, RZ ;  /* 0x000000110202d224 */ /* 0x004fca00078e02ff */
[----:B------:R0:W-:Y:S04]  /*1b440*/  @!P5 STG.E.U8 desc[UR36][R6.64], R2 ;  /* 0x000000020600d986 */ /* 0x0001e8000c101124 */
[----:B0-----:R-:W2:Y:S01]  /*1b450*/  LDL.LU R2, [R1+0x204] ;  /* 0x0002040001027983 */ /* 0x001ea20000300800 */
[C---:B------:R-:W-:Y:S02]  /*1b460*/  ISETP.LT.OR P4, PT, R0.reuse, 0x2, !P0 ;  /* 0x000000020000780c */ /* 0x040fe40004781670 */
[----:B------:R-:W-:-:S11]  /*1b470*/  ISETP.LT.OR P5, PT, R0, 0x1, !P1 ;  /* 0x000000010000780c */ /* 0x000fd60004fa1670 */
[----:B--2---:R-:W-:-:S05]  /*1b480*/  @!P4 IMAD R2, R2, R17, RZ ;  /* 0x000000110202c224 */ /* 0x004fca00078e02ff */
[----:B------:R0:W-:Y:S04]  /*1b490*/  @!P4 STG.E.U8 desc[UR36][R6.64+0x1], R2 ;  /* 0x000001020600c986 */ /* 0x0001e8000c101124 */
[----:B0-----:R-:W2:Y:S01]  /*1b4a0*/  LDL.LU R2, [R1+0x208] ;  /* 0x0002080001027983 */ /* 0x001ea20000300800 */
[----:B------:R-:W-:Y:S01]  /*1b4b0*/  ISETP.LT.OR P4, PT, R0, 0x2, !P1 ;  /* 0x000000020000780c */ /* 0x000fe20004f81670 */
[----:B--2---:R-:W-:-:S05]  /*1b4c0*/  @!P5 IMAD R2, R2, R17, RZ ;  /* 0x000000110202d224 */ /* 0x004fca00078e02ff */
[----:B------:R0:W-:Y:S04]  /*1b4d0*/  @!P5 STG.E.U8 desc[UR36][R8.64], R2 ;  /* 0x000000020800d986 */ /* 0x0001e8000c101124 */
[----:B0-----:R-:W2:Y:S01]  /*1b4e0*/  LDL.LU R2, [R1+0x20c] ;  /* 0x00020c0001027983 */ /* 0x001ea20000300800 */
[----:B------:R-:W-:Y:S02]  /*1b4f0*/  ISETP.LT.OR P5, PT, R0, 0x9, !P0 ;  /* 0x000000090000780c */ /* 0x000fe400047a1670 */
        /* <DEDUP_REMOVED lines=129> */
[----:B------:R4:W-:Y:S01]  /*1bd10*/  @!P4 STG.E.U8 desc[UR36][R8.64+0x41], R2 ;  /* 0x000041020800c986 */ /* 0x0009e2000c101124 */
[----:B------:R-:W-:-:S05]  /*1bd20*/  ISETP.LT.OR P4, PT, R0, 0x4a, !P0 ;  /* 0x0000004a0000780c */ /* 0x000fca0004781670 */
[-C--:B----4-:R-:W-:Y:S02]  /*1bd30*/  @!P5 IMAD R2, R158, R17.reuse, RZ ;  /* 0x000000119e02d224 */ /* 0x090fe400078e02ff */
[----:B------:R-:W2:Y:S04]  /*1bd40*/  LDL.LU R158, [R1+0x90] ;  /* 0x00009000019e7983 */ /* 0x000ea80000300800 */
[----:B------:R3:W-:Y:S01]  /*1bd50*/  @!P5 STG.E.U8 desc[UR36][R6.64+0x48], R2 ;  /* 0x000048020600d986 */ /* 0x0007e2000c101124 */
[C---:B------:R-:W-:Y:S01]  /*1bd60*/  ISETP.LT.OR P5, PT, R0.reuse, 0x49, !P1 ;  /* 0x000000490000780c */ /* 0x040fe20004fa1670 */
[----:B---3--:R-:W-:Y:S02]  /*1bd70*/  @!P4 IMAD R2, R3, R17, RZ ;  /* 0x000000110302c224 */ /* 0x008fe400078e02ff */
[----:B------:R-:W3:Y:S04]  /*1bd80*/  LDL.LU R3, [R1+0x94] ;  /* 0x0000940001037983 */ /* 0x000ee80000300800 */
[----:B------:R0:W-:Y:S01]  /*1bd90*/  @!P4 STG.E.U8 desc[UR36][R6.64+0x49], R2 ;  /* 0x000049020600c986 */ /* 0x0001e2000c101124 */
[----:B------:R-:W-:-:S05]  /*1bda0*/  ISETP.LT.OR P4, PT, R0, 0x4a, !P1 ;  /* 0x0000004a0000780c */ /* 0x000fca0004f81670 */
[----:B0-----:R-:W-:-:S05]  /*1bdb0*/  @!P5 IMAD R2, R12, R17, RZ ;  /* 0x000000110c02d224 */ /* 0x001fca00078e02ff */
[----:B------:R0:W-:Y:S01]  /*1bdc0*/  @!P5 STG.E.U8 desc[UR36][R8.64+0x48], R2 ;  /* 0x000048020800d986 */ /* 0x0001e2000c101124 */
[----:B------:R-:W-:Y:S02]  /*1bdd0*/  ISETP.LT.OR P5, PT, R0, 0x51, !P0 ;  /* 0x000000510000780c */ /* 0x000fe400047a1670 */
[----:B0-----:R-:W-:-:S05]  /*1bde0*/  @!P4 IMAD R2, R235, R17, RZ ;  /* 0x00000011eb02c224 */ /* 0x001fca00078e02ff */
[----:B------:R0:W-:Y:S01]  /*1bdf0*/  @!P4 STG.E.U8 desc[UR36][R8.64+0x49], R2 ;  /* 0x000049020800c986 */ /* 0x0001e2000c101124 */
[----:B------:R-:W-:-:S05]  /*1be00*/  ISETP.LT.OR P4, PT, R0, 0x52, !P0 ;  /* 0x000000520000780c */ /* 0x000fca0004781670 */
[----:B0-----:R-:W-:-:S05]  /*1be10*/  @!P5 IMAD R2, R234, R17, RZ ;  /* 0x00000011ea02d224 */ /* 0x001fca00078e02ff */
[----:B------:R5:W-:Y:S01]  /*1be20*/  @!P5 STG.E.U8 desc[UR36][R6.64+0x50], R2 ;  /* 0x000050020600d986 */ /* 0x000be2000c101124 */
[----:B------:R-:W-:Y:S02]  /*1be30*/  ISETP.LT.OR P5, PT, R0, 0x51, !P1 ;  /* 0x000000510000780c */ /* 0x000fe40004fa1670 */
[----:B-----5:R-:W-:-:S05]  /*1be40*/  @!P4 IMAD R2, R233, R17, RZ ;  /* 0x00000011e902c224 */ /* 0x020fca00078e02ff */
        /* <DEDUP_REMOVED lines=255> */
[----:B------:R0:W-:Y:S03]  /*1ce40*/  @!P5 STG.E.U8 desc[UR36][R8.64+0xf8], R2 ;  /* 0x0000f8020800d986 */ /* 0x0001e6000c101124 */
[----:B0-----:R-:W-:Y:S02]  /*1ce50*/  @!P4 IMAD R2, R13, R17, RZ ;  /* 0x000000110d02c224 */ /* 0x001fe400078e02ff */
        /* <DEDUP_REMOVED lines=91> */
[----:B0-----:R-:W2:Y:S01]  /*1d410*/  LDL.LU R2, [R1] ;  /* 0x0000000001027983 */ /* 0x001ea20000300800 */
[----:B------:R-:W-:-:S02]  /*1d420*/  ISETP.LT.OR P5, PT, R0, 0x101, !P2 ;  /* 0x000001010000780c */ /* 0x000fc400057a1670 */
        /* <DEDUP_REMOVED lines=142> */
[----:B------:R0:W-:Y:S01]  /*1dd10*/  @!P4 STG.E.U8 desc[UR36][R10.64+0x141], R2 ;  /* 0x000141020a00c986 */ /* 0x0001e2000c101124 */
[----:B------:R-:W-:-:S06]  /*1dd20*/  ISETP.LT.OR P4, PT, R0, 0x14a, !P2 ;  /* 0x0000014a0000780c */ /* 0x000fcc0005781670 */
[----:B0-----:R-:W-:-:S05]  /*1dd30*/  @!P5 IMAD R2, R158, R17, RZ ;  /* 0x000000119e02d224 */ /* 0x001fca00078e02ff */
[----:B------:R-:W-:Y:S01]  /*1dd40*/  @!P5 STG.E.U8 desc[UR36][R4.64+0x148], R2 ;  /* 0x000148020400d986 */ /* 0x000fe2000c101124 */
[----:B------:R-:W-:Y:S01]  /*1dd50*/  ISETP.LT.OR P5, PT, R0, 0x149, !P3 ;  /* 0x000001490000780c */ /* 0x000fe20005fa1670 */
[----:B---3--:R-:W-:-:S05]  /*1dd60*/  @!P4 IMAD R3, R3, R17, RZ ;  /* 0x000000110303c224 */ /* 0x008fca00078e02ff */
[----:B------:R0:W-:Y:S01]  /*1dd70*/  @!P4 STG.E.U8 desc[UR36][R4.64+0x149], R3 ;  /* 0x000149030400c986 */ /* 0x0001e2000c101124 */
[----:B------:R-:W-:-:S06]  /*1dd80*/  ISETP.LT.OR P4, PT, R0, 0x14a, !P3 ;  /* 0x0000014a0000780c */ /* 0x000fcc0005f81670 */
[----:B----4-:R-:W-:-:S05]  /*1dd90*/  @!P5 IMAD R13, R13, R17, RZ ;  /* 0x000000110d0dd224 */ /* 0x010fca00078e02ff */
[----:B------:R1:W-:Y:S01]  /*1dda0*/  @!P5 STG.E.U8 desc[UR36][R10.64+0x148], R13 ;  /* 0x0001480d0a00d986 */ /* 0x0003e2000c101124 */
[----:B------:R-:W-:Y:S01]  /*1ddb0*/  ISETP.LT.OR P5, PT, R0, 0x151, !P2 ;  /* 0x000001510000780c */ /* 0x000fe200057a1670 */
[----:B-----5:R-:W-:-:S05]  /*1ddc0*/  @!P4 IMAD R15, R15, R17, RZ ;  /* 0x000000110f0fc224 */ /* 0x020fca00078e02ff */
[----:B------:R2:W-:Y:S01]  /*1ddd0*/  @!P4 STG.E.U8 desc[UR36][R10.64+0x149], R15 ;  /* 0x0001490f0a00c986 */ /* 0x0005e2000c101124 */
[----:B------:R-:W-:-:S06]  /*1dde0*/  ISETP.LT.OR P4, PT, R0, 0x152, !P2 ;  /* 0x000001520000780c */ /* 0x000fcc0005781670 */
[----:B------:R-:W-:-:S05]  /*1ddf0*/  @!P5 IMAD R21, R21, R17, RZ ;  /* 0x000000111515d224 */ /* 0x000fca00078e02ff */
[----:B------:R3:W-:Y:S01]  /*1de00*/  @!P5 STG.E.U8 desc[UR36][R4.64+0x150], R21 ;  /* 0x000150150400d986 */ /* 0x0007e2000c101124 */
[----:B------:R-:W-:Y:S01]  /*1de10*/  ISETP.LT.OR P5, PT, R0, 0x151, !P3 ;  /* 0x000001510000780c */ /* 0x000fe20005fa1670 */
[----:B0-----:R-:W-:-:S05]  /*1de20*/  @!P4 IMAD R3, R12, R17, RZ ;  /* 0x000000110c03c224 */ /* 0x001fca00078e02ff */
[----:B------:R0:W-:Y:S01]  /*1de30*/  @!P4 STG.E.U8 desc[UR36][R4.64+0x151], R3 ;  /* 0x000151030400c986 */ /* 0x0001e2000c101124 */
[----:B------:R-:W-:-:S06]  /*1de40*/  ISETP.LT.OR P4, PT, R0, 0x152, !P3 ;  /* 0x000001520000780c */ /* 0x000fcc0005f81670 */
[----:B-1----:R-:W-:-:S05]  /*1de50*/  @!P5 IMAD R13, R235, R17, RZ ;  /* 0x00000011eb0dd224 */ /* 0x002fca00078e02ff */
[----:B------:R1:W-:Y:S01]  /*1de60*/  @!P5 STG.E.U8 desc[UR36][R10.64+0x150], R13 ;  /* 0x0001500d0a00d986 */ /* 0x0003e2000c101124 */
[----:B------:R-:W-:Y:S01]  /*1de70*/  ISETP.LT.OR P5, PT, R0, 0x159, !P2 ;  /* 0x000001590000780c */ /* 0x000fe200057a1670 */
[----:B--2---:R-:W-:-:S05]  /*1de80*/  @!P4 IMAD R15, R234, R17, RZ ;  /* 0x00000011ea0fc224 */ /* 0x004fca00078e02ff */
[----:B------:R2:W-:Y:S01]  /*1de90*/  @!P4 STG.E.U8 desc[UR36][R10.64+0x151], R15 ;  /* 0x0001510f0a00c986 */ /* 0x0005e2000c101124 */
[----:B------:R-:W-:-:S06]  /*1dea0*/  ISETP.LT.OR P4, PT, R0, 0x15a, !P2 ;  /* 0x0000015a0000780c */ /* 0x000fcc0005781670 */
[----:B---3--:R-:W-:-:S05]  /*1deb0*/  @!P5 IMAD R21, R233, R17, RZ ;  /* 0x00000011e915d224 */ /* 0x008fca00078e02ff */
        /* <DEDUP_REMOVED lines=235> */
[C---:B------:R-:W-:Y:S02]  /*1ed70*/  ISETP.LT.OR P5, PT, R0.reuse, 0x1f9, !P2 ;  /* 0x000001f90000780c */ /* 0x040fe400057a1670 */
[----:B------:R-:W-:Y:S01]  /*1ed80*/  ISETP.LT.OR P2, PT, R0, 0x1fa, !P2 ;  /* 0x000001fa0000780c */ /* 0x000fe20005741670 */
[----:B--2---:R-:W-:-:S05]  /*1ed90*/  @!P4 IMAD R15, R152, R17, RZ ;  /* 0x00000011980fc224 */ /* 0x004fca00078e02ff */
[----:B------:R2:W-:Y:S01]  /*1eda0*/  @!P4 STG.E.U8 desc[UR36][R10.64+0x1f1], R15 ;  /* 0x0001f10f0a00c986 */ /* 0x0005e2000c101124 */
[----:B------:R-:W-:-:S04]  /*1edb0*/  ISETP.LT.OR P4, PT, R0, 0x1f9, !P3 ;  /* 0x000001f90000780c */ /* 0x000fc80005f81670 */
[-C--:B---3--:R-:W-:Y:S02]  /*1edc0*/  @!P5 IMAD R21, R23, R17.reuse, RZ ;  /* 0x000000111715d224 */ /* 0x088fe400078e02ff */
[----:B------:R-:W-:Y:S01]  /*1edd0*/  @!P2 IMAD R23, R22, R17, RZ ;  /* 0x000000111617a224 */ /* 0x000fe200078e02ff */
[C---:B------:R-:W-:Y:S02]  /*1ede0*/  ISETP.LT.OR P3, PT, R0.reuse, 0x1fa, !P3 ;  /* 0x000001fa0000780c */ /* 0x040fe40005f61670 */
[----:B------:R-:W-:Y:S01]  /*1edf0*/  @!P5 STG.E.U8 desc[UR36][R4.64+0x1f8], R21 ;  /* 0x0001f8150400d986 */ /* 0x000fe2000c101124 */
[----:B------:R-:W-:-:S03]  /*1ee00*/  ISETP.LT.OR P5, PT, R0, 0x101, !P0 ;  /* 0x000001010000780c */ /* 0x000fc600047a1670 */
[----:B------:R-:W-:Y:S01]  /*1ee10*/  @!P2 STG.E.U8 desc[UR36][R4.64+0x1f9], R23 ;  /* 0x0001f9170400a986 */ /* 0x000fe2000c101124 */
[----:B------:R-:W-:Y:S01]  /*1ee20*/  ISETP.LT.OR P2, PT, R0, 0x102, !P0 ;  /* 0x000001020000780c */ /* 0x000fe20004741670 */
[----:B0-----:R-:W-:-:S05]  /*1ee30*/  @!P4 IMAD R3, R20, R17, RZ ;  /* 0x000000111403c224 */ /* 0x001fca00078e02ff */
[----:B-1----:R-:W-:-:S03]  /*1ee40*/  @!P3 IMAD R13, R14, R17, RZ ;  /* 0x000000110e0db224 */ /* 0x002fc600078e02ff */
[-C--:B--2---:R-:W-:Y:S01]  /*1ee50*/  @!P5 IMAD R15, R24, R17.reuse, RZ ;  /* 0x00000011180fd224 */ /* 0x084fe200078e02ff */
[----:B------:R0:W-:Y:S03]  /*1ee60*/  @!P4 STG.E.U8 desc[UR36][R10.64+0x1f8], R3 ;  /* 0x0001f8030a00c986 */ /* 0x0001e6000c101124 */
[----:B------:R-:W-:Y:S01]  /*1ee70*/  @!P2 IMAD R25, R25, R17, RZ ;  /* 0x000000111919a224 */ /* 0x000fe200078e02ff */
[----:B------:R-:W-:Y:S01]  /*1ee80*/  @!P3 STG.E.U8 desc[UR36][R10.64+0x1f9], R13 ;  /* 0x0001f90d0a00b986 */ /* 0x000fe2000c101124 */
[C---:B------:R-:W-:Y:S02]  /*1ee90*/  ISETP.LT.OR P4, PT, R0.reuse, 0x101, !P1 ;  /* 0x000001010000780c */ /* 0x040fe40004f81670 */
[C---:B------:R-:W-:Y:S01]  /*1eea0*/  ISETP.LT.OR P3, PT, R0.reuse, 0x102, !P1 ;  /* 0x000001020000780c */ /* 0x040fe20004f61670 */
[----:B------:R-:W-:Y:S01]  /*1eeb0*/  @!P5 STG.E.U8 desc[UR36][R6.64+0x100], R15 ;  /* 0x0001000f0600d986 */ /* 0x000fe2000c101124 */
[----:B------:R-:W-:-:S03]  /*1eec0*/  ISETP.LT.OR P5, PT, R0, 0x109, !P0 ;  /* 0x000001090000780c */ /* 0x000fc600047a1670 */
[----:B------:R-:W-:Y:S01]  /*1eed0*/  @!P2 STG.E.U8 desc[UR36][R6.64+0x101], R25 ;  /* 0x000101190600a986 */ /* 0x000fe2000c101124 */
[----:B------:R-:W-:-:S05]  /*1eee0*/  ISETP.LT.OR P2, PT, R0, 0x10a, !P0 ;  /* 0x0000010a0000780c */ /* 0x000fca0004741670 */
[-C--:B0-----:R-:W-:Y:S02]  /*1eef0*/  @!P4 IMAD R3, R26, R17.reuse, RZ ;  /* 0x000000111a03c224 */ /* 0x081fe400078e02ff */
[-C--:B------:R-:W-:Y:S02]  /*1ef00*/  @!P3 IMAD R27, R27, R17.reuse, RZ ;  /* 0x000000111b1bb224 */ /* 0x080fe400078e02ff */
[-C--:B------:R-:W-:Y:S01]  /*1ef10*/  @!P5 IMAD R5, R28, R17.reuse, RZ ;  /* 0x000000111c05d224 */ /* 0x080fe200078e02ff */
[----:B------:R0:W-:Y:S03]  /*1ef20*/  @!P4 STG.E.U8 desc[UR36][R8.64+0x100], R3 ;  /* 0x000100030800c986 */ /* 0x0001e6000c101124 */
[----:B------:R-:W-:Y:S01]  /*1ef30*/  @!P2 IMAD R29, R29, R17, RZ ;  /* 0x000000111d1da224 */ /* 0x000fe200078e02ff */
[----:B------:R-:W-:Y:S01]  /*1ef40*/  @!P3 STG.E.U8 desc[UR36][R8.64+0x101], R27 ;  /* 0x0001011b0800b986 */ /* 0x000fe2000c101124 */
[----:B------:R-:W-:-:S02]  /*1ef50*/  ISETP.LT.OR P4, PT, R0, 0x109, !P1 ;  /* 0x000001090000780c */ /* 0x000fc40004f81670 */
        /* <DEDUP_REMOVED lines=43> */
[----:B------:R-:W-:-:S04]  /*1f210*/  @!P5 IMAD R5, R44, R17, RZ ;  /* 0x000000112c05d224 */ /* 0x000fc800078e02ff */
[----:B------:R-:W-:Y:S01]  /*1f220*/  @!P2 IMAD R45, R45, R17, RZ ;  /* 0x000000112d2da224 */ /* 0x000fe200078e02ff */
[----:B------:R0:W-:Y:S01]  /*1f230*/  @!P4 STG.E.U8 desc[UR36][R8.64+0x120], R3 ;  /* 0x000120030800c986 */ /* 0x0001e2000c101124 */
[----:B------:R-:W-:-:S03]  /*1f240*/  ISETP.LT.OR P4, PT, R0, 0x129, !P1 ;  /* 0x000001290000780c */ /* 0x000fc60004f81670 */
[----:B------:R-:W-:Y:S01]  /*1f250*/  @!P3 STG.E.U8 desc[UR36][R8.64+0x121], R43 ;  /* 0x0001212b0800b986 */ /* 0x000fe2000c101124 */
[----:B------:R-:W-:-:S03]  /*1f260*/  ISETP.LT.OR P3, PT, R0, 0x12a, !P1 ;  /* 0x0000012a0000780c */ /* 0x000fc60004f61670 */
[----:B------:R-:W-:Y:S01]  /*1f270*/  @!P2 STG.E.U8 desc[UR36][R6.64+0x129], R45 ;  /* 0x0001292d0600a986 */ /* 0x000fe2000c101124 */
[----:B------:R-:W-:-:S03]  /*1f280*/  ISETP.LT.OR P2, PT, R0, 0x132, !P0 ;  /* 0x000001320000780c */ /* 0x000fc60004741670 */
[----:B------:R-:W-:Y:S01]  /*1f290*/  @!P5 STG.E.U8 desc[UR36][R6.64+0x128], R5 ;  /* 0x000128050600d986 */ /* 0x000fe2000c101124 */
[----:B------:R-:W-:Y:S01]  /*1f2a0*/  ISETP.LT.OR P5, PT, R0, 0x131, !P0 ;  /* 0x000001310000780c */ /* 0x000fe200047a1670 */
[----:B0-----:R-:W-:-:S04]  /*1f2b0*/  @!P4 IMAD R3, R46, R17, RZ ;  /* 0x000000112e03c224 */ /* 0x001fc800078e02ff */
[----:B------:R-:W-:-:S04]  /*1f2c0*/  @!P3 IMAD R47, R47, R17, RZ ;  /* 0x000000112f2fb224 */ /* 0x000fc800078e02ff */
[-C--:B------:R-:W-:Y:S01]  /*1f2d0*/  @!P2 IMAD R49, R49, R17.reuse, RZ ;  /* 0x000000113131a224 */ /* 0x080fe200078e02ff */
        /* <DEDUP_REMOVED lines=259> */
[----:B------:R1:W-:Y:S01]  /*20310*/  @!P5 STG.E.U8 desc[UR36][R6.64+0x1d8], R5 ;  /* 0x0001d8050600d986 */ /* 0x0003e2000c101124 */
        /* <DEDUP_REMOVED lines=13> */
[-C--:B-1----:R-:W-:Y:S02]  /*203f0*/  @!P4 IMAD R5, R138, R17.reuse, RZ ;  /* 0x000000118a05c224 */ /* 0x082fe400078e02ff */
[-C--:B------:R-:W-:Y:S02]  /*20400*/  @!P3 IMAD R139, R139, R17.reuse, RZ ;  /* 0x000000118b8bb224 */ /* 0x080fe400078e02ff */
[-C--:B------:R-:W-:Y:S01]  /*20410*/  @!P2 IMAD R141, R141, R17.reuse, RZ ;  /* 0x000000118d8da224 */ /* 0x080fe200078e02ff */
[----:B------:R1:W-:Y:S03]  /*20420*/  @!P4 STG.E.U8 desc[UR36][R8.64+0x1e0], R5 ;  /* 0x0001e0050800c986 */ /* 0x0003e6000c101124 */
[----:B0-----:R-:W-:Y:S01]  /*20430*/  @!P5 IMAD R3, R140, R17, RZ ;  /* 0x000000118c03d224 */ /* 0x001fe200078e02ff */
[----:B------:R-:W-:Y:S01]  /*20440*/  @!P3 STG.E.U8 desc[UR36][R8.64+0x1e1], R139 ;  /* 0x0001e18b0800b986 */ /* 0x000fe2000c101124 */
[----:B------:R-:W-:-:S02]  /*20450*/  ISETP.LT.OR P3, PT, R0, 0x1e9, !P1 ;  /* 0x000001e90000780c */ /* 0x000fc40004f61670 */
[C---:B------:R-:W-:Y:S01]  /*20460*/  ISETP.LT.OR P4, PT, R0.reuse, 0x1ea, !P1 ;  /* 0x000001ea0000780c */ /* 0x040fe20004f81670 */
[----:B------:R-:W-:Y:S01]  /*20470*/  @!P2 STG.E.U8 desc[UR36][R6.64+0x1e9], R141 ;  /* 0x0001e98d0600a986 */ /* 0x000fe2000c101124 */
[----:B------:R-:W-:-:S03]  /*20480*/  ISETP.LT.OR P2, PT, R0, 0x1f2, !P0 ;  /* 0x000001f20000780c */ /* 0x000fc60004741670 */
[----:B------:R0:W-:Y:S01]  /*20490*/  @!P5 STG.E.U8 desc[UR36][R6.64+0x1e8], R3 ;  /* 0x0001e8030600d986 */ /* 0x0001e2000c101124 */
[----:B------:R-:W-:-:S05]  /*204a0*/  ISETP.LT.OR P5, PT, R0, 0x1f1, !P0 ;  /* 0x000001f10000780c */ /* 0x000fca00047a1670 */
[-C--:B--2---:R-:W-:Y:S02]  /*204b0*/  @!P3 IMAD R11, R142, R17.reuse, RZ ;  /* 0x000000118e0bb224 */ /* 0x084fe400078e02ff */
[-C--:B------:R-:W-:Y:S02]  /*204c0*/  @!P4 IMAD R143, R143, R17.reuse, RZ ;  /* 0x000000118f8fc224 */ /* 0x080fe400078e02ff */
[-C--:B------:R-:W-:Y:S01]  /*204d0*/  @!P2 IMAD R145, R145, R17.reuse, RZ ;  /* 0x000000119191a224 */ /* 0x080fe200078e02ff */
[----:B------:R2:W-:Y:S03]  /*204e0*/  @!P3 STG.E.U8 desc[UR36][R8.64+0x1e8], R11 ;  /* 0x0001e80b0800b986 */ /* 0x0005e6000c101124 */
[----:B-1----:R-:W-:Y:S01]  /*204f0*/  @!P5 IMAD R5, R144, R17, RZ ;  /* 0x000000119005d224 */ /* 0x002fe200078e02ff */
[----:B------:R-:W-:Y:S01]  /*20500*/  @!P4 STG.E.U8 desc[UR36][R8.64+0x1e9], R143 ;  /* 0x0001e98f0800c986 */ /* 0x000fe2000c101124 */
[----:B------:R-:W-:-:S02]  /*20510*/  ISETP.LT.OR P3, PT, R0, 0x1fa, !P0 ;  /* 0x000001fa0000780c */ /* 0x000fc40004761670 */
[C---:B------:R-:W-:Y:S01]  /*20520*/  ISETP.LT.OR P4, PT, R0.reuse, 0x1f2, !P1 ;  /* 0x000001f20000780c */ /* 0x040fe20004f81670 */
[----:B------:R-:W-:Y:S01]  /*20530*/  @!P2 STG.E.U8 desc[UR36][R6.64+0x1f1], R145 ;  /* 0x0001f1910600a986 */ /* 0x000fe2000c101124 */
[C---:B------:R-:W-:Y:S02]  /*20540*/  ISETP.LT.OR P2, PT, R0.reuse, 0x1f1, !P1 ;  /* 0x000001f10000780c */ /* 0x040fe40004f41670 */
[C---:B------:R-:W-:Y:S01]  /*20550*/  ISETP.LT.OR P0, PT, R0.reuse, 0x1f9, !P0 ;  /* 0x000001f90000780c */ /* 0x040fe20004701670 */
[----:B------:R1:W-:Y:S01]  /*20560*/  @!P5 STG.E.U8 desc[UR36][R6.64+0x1f0], R5 ;  /* 0x0001f0050600d986 */ /* 0x0003e2000c101124 */
[C---:B------:R-:W-:Y:S02]  /*20570*/  ISETP.LT.OR P5, PT, R0.reuse, 0x1fa, !P1 ;  /* 0x000001fa0000780c */ /* 0x040fe40004fa1670 */
[----:B------:R-:W-:-:S03]  /*20580*/  ISETP.LT.OR P1, PT, R0, 0x1f9, !P1 ;  /* 0x000001f90000780c */ /* 0x000fc60004f21670 */
[-C--:B------:R-:W-:Y:S02]  /*20590*/  @!P3 IMAD R149, R149, R17.reuse, RZ ;  /* 0x000000119595b224 */ /* 0x080fe400078e02ff */
[-C--:B------:R-:W-:Y:S02]  /*205a0*/  @!P4 IMAD R147, R147, R17.reuse, RZ ;  /* 0x000000119393c224 */ /* 0x080fe400078e02ff */
[-C--:B0-----:R-:W-:Y:S02]  /*205b0*/  @!P2 IMAD R3, R146, R17.reuse, RZ ;  /* 0x000000119203a224 */ /* 0x081fe400078e02ff */
[-C--:B--2---:R-:W-:Y:S02]  /*205c0*/  @!P0 IMAD R11, R148, R17.reuse, RZ ;  /* 0x00000011940b8224 */ /* 0x084fe400078e02ff */
[-C--:B------:R-:W-:Y:S02]  /*205d0*/  @!P5 IMAD R151, R151, R17.reuse, RZ ;  /* 0x000000119797d224 */ /* 0x080fe400078e02ff */
[----:B-1----:R-:W-:Y:S01]  /*205e0*/  @!P1 IMAD R5, R150, R17, RZ ;  /* 0x0000001196059224 */ /* 0x002fe200078e02ff */
[----:B------:R0:W-:Y:S04]  /*205f0*/  @!P2 STG.E.U8 desc[UR36][R8.64+0x1f0], R3 ;  /* 0x0001f0030800a986 */ /* 0x0001e8000c101124 */
[----:B------:R0:W-:Y:S04]  /*20600*/  @!P4 STG.E.U8 desc[UR36][R8.64+0x1f1], R147 ;  /* 0x0001f1930800c986 */ /* 0x0001e8000c101124 */
[----:B------:R0:W-:Y:S04]  /*20610*/  @!P0 STG.E.U8 desc[UR36][R6.64+0x1f8], R11 ;  /* 0x0001f80b06008986 */ /* 0x0001e8000c101124 */
[----:B------:R0:W-:Y:S04]  /*20620*/  @!P3 STG.E.U8 desc[UR36][R6.64+0x1f9], R149 ;  /* 0x0001f9950600b986 */ /* 0x0001e8000c101124 */
[----:B------:R0:W-:Y:S04]  /*20630*/  @!P5 STG.E.U8 desc[UR36][R8.64+0x1f9], R151 ;  /* 0x0001f9970800d986 */ /* 0x0001e8000c101124 */
[----:B------:R0:W-:Y:S02]  /*20640*/  @!P1 STG.E.U8 desc[UR36][R8.64+0x1f8], R5 ;  /* 0x0001f80508009986 */ /* 0x0001e4000c101124 */
.L_x_1055:
[----:B------:R-:W-:Y:S05]  /*20650*/  BSYNC B0 ;  /* 0x0000000000007941 */ /* 0x000fea0003800000 */
.L_x_29:
[----:B0--3--:R-:W3:Y:S04]  /*20660*/  LDL.LU R3, [R1+0x600] ;  /* 0x0006000001037983 */ /* 0x009ee80000300800 */
[----:B------:R-:W3:Y:S01]  /*20670*/  LDL.LU R2, [R1+0x604] ;  /* 0x0006040001027983 */ /* 0x000ee20000300800 */
[----:B------:R-:W-:Y:S01]  /*20680*/  ULDC UR4, c[0x0][0xc] ;  /* 0x0000030000047ab9 */ /* 0x000fe20000000800 */
[----:B------:R-:W-:Y:S01]  /*20690*/  ULDC UR5, c[0x0][0x10] ;  /* 0x0000040000057ab9 */ /* 0x000fe20000000800 */
[----:B------:R-:W3:Y:S01]  /*206a0*/  LDC R5, c[0x0][0x14] ;  /* 0x00000500ff057b82 */ /* 0x000ee20000000800 */
[----:B------:R-:W-:Y:S01]  /*206b0*/  UIMAD.WIDE.U32 UR4, UR4, UR5, URZ ;  /* 0x00000005040472a5 */ /* 0x000fe2000f8e003f */
[----:B------:R-:W-:Y:S01]  /*206c0*/  PRMT R0, RZ, 0x7610, R0 ;  /* 0x00007610ff007816 */ /* 0x000fe20000000000 */
[----:B------:R-:W-:-:S02]  /*206d0*/  IMAD.MOV.U32 R23, RZ, RZ, -0x1 ;  /* 0xffffffffff177424 */ /* 0x000fc400078e00ff */
[----:B------:R-:W-:Y:S02]  /*206e0*/  IMAD.MOV.U32 R22, RZ, RZ, -0x1 ;  /* 0xffffffffff167424 */ /* 0x000fe400078e00ff */
[----:B---3--:R-:W-:-:S04]  /*206f0*/  IMAD.WIDE.U32 R2, R5, UR4, R2 ;  /* 0x0000000405027c25 */ /* 0x008fc8000f8e0002 */
[----:B------:R-:W-:Y:S01]  /*20700*/  IMAD R5, R5, UR5, RZ ;  /* 0x0000000505057c24 */ /* 0x000fe2000f8e02ff */
[----:B------:R-:W-:Y:S01]  /*20710*/  ULDC.64 UR4, c[0x0][0x650] ;  /* 0x0001940000047ab9 */ /* 0x000fe20000000a00 */
[----:B----4-:R-:W-:Y:S01]  /*20720*/  IMAD.MOV.U32 R25, RZ, RZ, R2 ;  /* 0x000000ffff197224 */ /* 0x010fe200078e0002 */
[----:B------:R-:W-:Y:S01]  /*20730*/  ISETP.GE.U32.AND P0, PT, R2, UR4, PT ;  /* 0x0000000402007c0c */ /* 0x000fe2000bf06070 */
[----:B------:R-:W-:-:S05]  /*20740*/  IMAD.IADD R28, R3, 0x1, R5 ;  /* 0x00000001031c7824 */ /* 0x000fca00078e0205 */
[----:B------:R0:W-:Y:S01]  /*20750*/  STL [R1+0x600], R28 ;  /* 0x0006001c01007387 */ /* 0x0001e20000100800 */
[----:B------:R-:W-:-:S03]  /*20760*/  ISETP.GE.U32.AND.EX P0, PT, R28, UR5, PT, P0 ;  /* 0x000000051c007c0c */ /* 0x000fc6000bf06100 */
[----:B------:R0:W-:Y:S10]  /*20770*/  STL [R1+0x604], R25 ;  /* 0x0006041901007387 */ /* 0x0001f40000100800 */
[----:B0-----:R-:W-:Y:S05]  /*20780*/  @P0 BRA `(.L_x_1056) ;  /* 0x0000000400700947 */ /* 0x001fea0003800000 */
[----:B------:R-:W0:Y:S01]  /*20790*/  S2R R14, SR_CTAID.X ;  /* 0x00000000000e7919 */ /* 0x000e220000002500 */
[----:B------:R-:W3:Y:S01]  /*207a0*/  LDC.64 R8, c[0x0][0x628] ;  /* 0x00018a00ff087b82 */ /* 0x000ee20000000a00 */
[----:B------:R-:W-:Y:S01]  /*207b0*/  ULDC UR4, c[0x0][0x150] ;  /* 0x0000540000047ab9 */ /* 0x000fe20000000800 */
[----:B------:R-:W-:Y:S01]  /*207c0*/  IMAD.MOV.U32 R6, RZ, RZ, R25 ;  /* 0x000000ffff067224 */ /* 0x000fe200078e0019 */
[----:B------:R-:W4:Y:S01]  /*207d0*/  S2R R20, SR_CTAID.Y ;  /* 0x0000000000147919 */ /* 0x000f220000002600 */
[----:B------:R-:W-:-:S04]  /*207e0*/  IMAD.MOV.U32 R7, RZ, RZ, R28 ;  /* 0x000000ffff077224 */ /* 0x000fc800078e001c */
[----:B------:R-:W4:Y:S08]  /*207f0*/  LDC R21, c[0x0][0x144] ;  /* 0x00005100ff157b82 */ /* 0x000f300000000800 */
[----:B-12---:R-:W1:Y:S08]  /*20800*/  LDC R10, c[0x0][0x630] ;  /* 0x00018c00ff0a7b82 */ /* 0x006e700000000800 */
[----:B------:R-:W2:Y:S01]  /*20810*/  LDC.64 R12, c[0x0][0x620] ;  /* 0x00018800ff0c7b82 */ /* 0x000ea20000000a00 */
[----:B---3--:R-:W-:-:S04]  /*20820*/  ISETP.NE.U32.AND P0, PT, R8, RZ, PT ;  /* 0x000000ff0800720c */ /* 0x008fc80003f05070 */
[----:B------:R-:W-:Y:S02]  /*20830*/  ISETP.NE.AND.EX P0, PT, R9, RZ, PT, P0 ;  /* 0x000000ff0900720c */ /* 0x000fe40003f05300 */
[----:B0-----:R-:W-:-:S05]  /*20840*/  I2FP.F32.U32 R0, R14 ;  /* 0x0000000e00007245 */ /* 0x001fca0000201000 */
[----:B------:R-:W-:-:S04]  /*20850*/  FMUL R0, R0, UR4 ;  /* 0x0000000400007c20 */ /* 0x000fc80008400000 */
[----:B------:R0:W3:Y:S02]  /*20860*/  F2I.U32.TRUNC.NTZ R15, R0 ;  /* 0x00000000000f7305 */ /* 0x0000e4000020f000 */
[----:B-1--4-:R-:W-:Y:S05]  /*20870*/  @!P0 BRA `(.L_x_1057) ;  /* 0x0000000000288947 */ /* 0x012fea0003800000 */
[----:B0-----:R-:W0:Y:S02]  /*20880*/  LDC R0, c[0x0][0x634] ;  /* 0x00018d00ff007b82 */ /* 0x001e240000000800 */
        /* <DEDUP_REMOVED lines=9> */
.L_x_1057:
[-CC-:B------:R-:W-:Y:S01]  /*20920*/  SHF.R.U64 R22, R6, R10.reuse, R7.reuse ;  /* 0x0000000a06167219 */ /* 0x180fe20000001207 */
[----:B------:R-:W1:Y:S01]  /*20930*/  LDC.64 R26, c[0x0][0x640] ;  /* 0x00019000ff1a7b82 */ /* 0x000e620000000a00 */
[----:B0-----:R-:W-:Y:S01]  /*20940*/  SHF.R.U32.HI R0, RZ, R10, R7 ;  /* 0x0000000aff007219 */ /* 0x001fe20000011607 */
[----:B------:R-:W-:Y:S01]  /*20950*/  IMAD.MOV.U32 R2, RZ, RZ, R25 ;  /* 0x000000ffff027224 */ /* 0x000fe200078e0019 */
[----:B------:R-:W-:Y:S01]  /*20960*/  IADD3 R5, P0, RZ, -R22, RZ ;  /* 0x80000016ff057210 */ /* 0x000fe20007f1e0ff */
[----:B---3--:R-:W-:Y:S01]  /*20970*/  IMAD.MOV R15, RZ, RZ, -R15 ;  /* 0x000000ffff0f7224 */ /* 0x008fe200078e0a0f */
[----:B------:R-:W-:Y:S01]  /*20980*/  ULDC UR4, c[0x0][0x154] ;  /* 0x0000550000047ab9 */ /* 0x000fe20000000800 */
[----:B------:R-:W-:Y:S02]  /*20990*/  IMAD.MOV.U32 R7, RZ, RZ, 0x1 ;  /* 0x00000001ff077424 */ /* 0x000fe400078e00ff */
[----:B------:R-:W0:Y:S01]  /*209a0*/  LDC R4, c[0x0][0x618] ;  /* 0x00018600ff047b82 */ /* 0x000e220000000800 */
[----:B------:R-:W-:-:S02]  /*209b0*/  IMAD.X R3, RZ, RZ, ~R0, P0 ;  /* 0x000000ffff037224 */ /* 0x000fc400000e0e00 */
[----:B------:R-:W-:Y:S02]  /*209c0*/  IMAD R15, R21, R15, R14 ;  /* 0x0000000f150f7224 */ /* 0x000fe400078e020e */
[-C--:B--2---:R-:W-:Y:S02]  /*209d0*/  IMAD R0, R3, R12.reuse, RZ ;  /* 0x0000000c03007224 */ /* 0x084fe400078e02ff */
[----:B------:R-:W-:Y:S01]  /*209e0*/  IMAD.MOV.U32 R3, RZ, RZ, R28 ;  /* 0x000000ffff037224 */ /* 0x000fe200078e001c */
[----:B------:R-:W2:Y:S01]  /*209f0*/  LDC R6, c[0x0][0x608] ;  /* 0x00018200ff067b82 */ /* 0x000ea20000000800 */
[----:B------:R-:W-:-:S04]  /*20a00*/  IMAD.WIDE.U32 R2, R5, R12, R2 ;  /* 0x0000000c05027225 */ /* 0x000fc800078e0002 */
[----:B------:R-:W-:-:S03]  /*20a10*/  IMAD R5, R5, R13, R0 ;  /* 0x0000000d05057224 */ /* 0x000fc600078e0200 */
[----:B------:R-:W3:Y:S01]  /*20a20*/  LDC R24, c[0x0][0x658] ;  /* 0x00019600ff187b82 */ /* 0x000ee20000000800 */
[----:B------:R-:W-:Y:S01]  /*20a30*/  I2FP.F32.U32 R0, R20 ;  /* 0x0000001400007245 */ /* 0x000fe20000201000 */
[----:B------:R-:W-:Y:S01]  /*20a40*/  IMAD.IADD R3, R3, 0x1, R5 ;  /* 0x0000000103037824 */ /* 0x000fe200078e0205 */
[----:B-1----:R-:W-:Y:S01]  /*20a50*/  ISETP.NE.U32.AND P0, PT, R26, RZ, PT ;  /* 0x000000ff1a00720c */ /* 0x002fe20003f05070 */
[----:B------:R-:W-:Y:S02]  /*20a60*/  IMAD.MOV.U32 R5, RZ, RZ, -0x1 ;  /* 0xffffffffff057424 */ /* 0x000fe400078e00ff */
[----:B------:R-:W-:Y:S02]  /*20a70*/  FMUL R0, R0, UR4 ;  /* 0x0000000400007c20 */ /* 0x000fe40008400000 */
[----:B------:R-:W1:Y:S01]  /*20a80*/  LDC R13, c[0x0][0x148] ;  /* 0x00005200ff0d7b82 */ /* 0x000e620000000800 */
[----:B0-----:R-:W-:Y:S01]  /*20a90*/  SHF.R.U64 R10, R2, R4, R3 ;  /* 0x00000004020a7219 */ /* 0x001fe20000001203 */
[----:B------:R0:W4:Y:S01]  /*20aa0*/  F2I.U32.TRUNC.NTZ R12, R0 ;  /* 0x00000000000c7305 */ /* 0x000122000020f000 */
[----:B------:R-:W-:-:S02]  /*20ab0*/  ISETP.NE.AND.EX P0, PT, R27, RZ, PT, P0 ;  /* 0x000000ff1b00720c */ /* 0x000fc40003f05300 */
[----:B------:R-:W-:-:S03]  /*20ac0*/  SHF.R.U32.HI R3, RZ, R4, R3 ;  /* 0x00000004ff037219 */ /* 0x000fc60000011603 */
[----:B------:R-:W0:Y:S01]  /*20ad0*/  LDC R14, c[0x0][0x600] ;  /* 0x00018000ff0e7b82 */ /* 0x000e220000000800 */
[-CC-:B--2---:R-:W-:Y:S02]  /*20ae0*/  SHF.R.U64 R8, R10, R6.reuse, R3.reuse ;  /* 0x000000060a087219 */ /* 0x184fe40000001203 */
[----:B------:R-:W-:-:S05]  /*20af0*/  SHF.R.U32.HI R3, RZ, R6, R3 ;  /* 0x00000006ff037219 */ /* 0x000fca0000011603 */
[----:B------:R-:W2:Y:S01]  /*20b00*/  LDC R23, c[0x0][0x648] ;  /* 0x00019200ff177b82 */ /* 0x000ea20000000800 */
[-CC-:B---3--:R-:W-:Y:S02]  /*20b10*/  SHF.R.U64 R11, R8, R24.reuse, R3.reuse ;  /* 0x00000018080b7219 */ /* 0x188fe40000001203 */
[-C--:B------:R-:W-:Y:S02]  /*20b20*/  SHF.L.U32 R5, R5, R24.reuse, RZ ;  /* 0x0000001805057219 */ /* 0x080fe400000006ff */
[-C--:B------:R-:W-:Y:S01]  /*20b30*/  SHF.R.U32.HI R3, RZ, R24.reuse, R3 ;  /* 0x00000018ff037219 */ /* 0x080fe20000011603 */
[----:B------:R-:W-:Y:S01]  /*20b40*/  IMAD.MOV.U32 R2, RZ, RZ, R11 ;  /* 0x000000ffff027224 */ /* 0x000fe200078e000b */
[----:B------:R-:W-:Y:S01]  /*20b50*/  SHF.L.U32 R166, R7, R24, RZ ;  /* 0x0000001807a67219 */ /* 0x000fe200000006ff */
[----:B------:R-:W3:Y:S01]  /*20b60*/  LDC R25, c[0x0][0x638] ;  /* 0x00018e00ff197b82 */ /* 0x000ee20000000800 */
[----:B------:R-:W-:-:S07]  /*20b70*/  LOP3.LUT R21, RZ, R5, RZ, 0x33, !PT ;  /* 0x00000005ff157212 */ /* 0x000fce00078e33ff */
[----:B------:R-:W0:Y:S01]  /*20b80*/  LDC R28, c[0x0][0x610] ;  /* 0x00018400ff1c7b82 */ /* 0x000e220000000800 */
[----:B----4-:R-:W-:Y:S05]  /*20b90*/  @!P0 BRA `(.L_x_1058) ;  /* 0x0000000000288947 */ /* 0x010fea0003800000 */
        /* <DEDUP_REMOVED lines=10> */
.L_x_1058:
[----:B------:R-:W4:Y:S01]  /*20c40*/  LDC R4, c[0x0][0x65c] ;  /* 0x00019700ff047b82 */ /* 0x000f220000000800 */
[----:B0-2---:R-:W-:Y:S01]  /*20c50*/  SHF.R.U64 R0, R2, R23, R3 ;  /* 0x0000001702007219 */ /* 0x005fe20000001203 */
[----:B------:R-:W-:Y:S01]  /*20c60*/  VIADD R5, R14, 0xffffffff ;  /* 0xffffffff0e057836 */ /* 0x000fe20000000000 */
[----:B------:R-:W-:Y:S01]  /*20c70*/  LOP3.LUT R3, R8, R21, RZ, 0xc0, !PT ;  /* 0x0000001508037212 */ /* 0x000fe200078ec0ff */
[----:B------:R-:W-:Y:S02]  /*20c80*/  IMAD.MOV R12, RZ, RZ, -R12 ;  /* 0x000000ffff0c7224 */ /* 0x000fe400078e0a0c */
[----:B------:R-:W-:Y:S02]  /*20c90*/  IMAD.MOV R2, RZ, RZ, -R0 ;  /* 0x000000ffff027224 */ /* 0x000fe400078e0a00 */
[----:B------:R-:W-:Y:S01]  /*20ca0*/  IMAD R166, R166, R0, R3 ;  /* 0x00000000a6a67224 */ /* 0x000fe200078e0203 */
[----:B------:R-:W-:Y:S01]  /*20cb0*/  LOP3.LUT R3, R10, R5, RZ, 0xc0, !PT ;  /* 0x000000050a037212 */ /* 0x000fe200078ec0ff */
[----:B---3--:R-:W-:-:S02]  /*20cc0*/  IMAD R0, R2, R25, R11 ;  /* 0x0000001902007224 */ /* 0x008fc400078e020b */
[----:B------:R-:W-:Y:S02]  /*20cd0*/  IMAD.MOV.U32 R2, RZ, RZ, 0x1 ;  /* 0x00000001ff027424 */ /* 0x000fe400078e00ff */
[----:B------:R-:W-:-:S03]  /*20ce0*/  IMAD R3, R0, R14, R3 ;  /* 0x0000000e00037224 */ /* 0x000fc600078e0203 */
[----:B------:R-:W-:Y:S02]  /*20cf0*/  PRMT R0, R2, 0x7610, R0 ;  /* 0x0000761002007816 */ /* 0x000fe40000000000 */
[----:B----4-:R-:W-:-:S13]  /*20d00*/  ISETP.NE.AND P0, PT, R4, 0x1, PT ;  /* 0x000000010400780c */ /* 0x010fda0003f05270 */
[----:B-1----:R-:W-:-:S04]  /*20d10*/  @P0 IMAD R15, R13, R12, R20 ;  /* 0x0000000c0d0f0224 */ /* 0x002fc800078e0214 */
[----:B------:R-:W-:-:S05]  /*20d20*/  IMAD R166, R166, R28, R15 ;  /* 0x0000001ca6a67224 */ /* 0x000fca00078e020f */
[----:B------:R-:W-:Y:S02]  /*20d30*/  SEL R23, R3, R166, !P0 ;  /* 0x000000a603177207 */ /* 0x000fe40004000000 */
[----:B------:R-:W-:-:S07]  /*20d40*/  SEL R166, R166, R3, !P0 ;  /* 0x00000003a6a67207 */ /* 0x000fce0004000000 */
.L_x_1056:
[----:B------:R-:W-:Y:S01]  /*20d50*/  LOP3.LUT P0, RZ, R0, 0xff, RZ, 0xc0, !PT ;  /* 0x000000ff00ff7812 */ /* 0x000fe2000780c0ff */
[----:B------:R-:W-:-:S12]  /*20d60*/  IMAD.MOV.U32 R152, RZ, RZ, R166 ;  /* 0x000000ffff987224 */ /* 0x000fd800078e00a6 */
[----:B------:R-:W-:Y:S05]  /*20d70*/  @P0 BRA `(.L_x_1059) ;  /* 0xfffffe0000b40947 */ /* 0x000fea000383ffff */
[----:B------:R-:W-:Y:S05]  /*20d80*/  EXIT ;  /* 0x000000000000794d */ /* 0x000fea0003800000 */
.L_x_4:
[----:B------:R-:W2:Y:S01]  /*20d90*/  LDL R20, [R1+0x604] ;  /* 0x0006040001147983 */ /* 0x000ea20000100800 */
[----:B0-----:R-:W-:-:S03]  /*20da0*/  ULDC.64 UR4, c[0x0][0x650] ;  /* 0x0001940000047ab9 */ /* 0x001fc60000000a00 */
[----:B------:R-:W3:Y:S01]  /*20db0*/  LDL R21, [R1+0x600] ;  /* 0x0006000001157983 */ /* 0x000ee20000100800 */
[----:B------:R-:W-:Y:S01]  /*20dc0*/  PRMT R7, RZ, 0x7610, R7 ;  /* 0x00007610ff077816 */ /* 0x000fe20000000007 */
[----:B------:R-:W-:Y:S02]  /*20dd0*/  IMAD.MOV.U32 R2, RZ, RZ, -0x1 ;  /* 0xffffffffff027424 */ /* 0x000fe400078e00ff */
[----:B------:R-:W-:Y:S02]  /*20de0*/  IMAD.MOV.U32 R3, RZ, RZ, -0x1 ;  /* 0xffffffffff037424 */ /* 0x000fe400078e00ff */
[----:B------:R-:W-:Y:S01]  /*20df0*/  IMAD.MOV.U32 R10, RZ, RZ, -0x1 ;  /* 0xffffffffff0a7424 */ /* 0x000fe200078e00ff */
[----:B--2---:R-:W-:-:S04]  /*20e00*/  ISETP.GE.U32.AND P0, PT, R20, UR4, PT ;  /* 0x0000000414007c0c */ /* 0x004fc8000bf06070 */
[----:B---3--:R-:W-:-:S13]  /*20e10*/  ISETP.GE.U32.AND.EX P0, PT, R21, UR5, PT, P0 ;  /* 0x0000000515007c0c */ /* 0x008fda000bf06100 */
        /* <DEDUP_REMOVED lines=19> */
.L_x_1061:
[--C-:B------:R-:W-:Y:S01]  /*20f50*/  SHF.R.U64 R12, R10, R14, R11.reuse ;  /* 0x0000000e0a0c7219 */ /* 0x100fe2000000120b */
[----:B------:R-:W0:Y:S01]  /*20f60*/  LDC R18, c[0x0][0x618] ;  /* 0x00018600ff127b82 */ /* 0x000e220000000800 */
[----:B------:R-:W-:Y:S01]  /*20f70*/  I2FP.F32.U32 R8, R4 ;  /* 0x0000000400087245 */ /* 0x000fe20000201000 */
[----:B------:R-:W-:Y:S01]  /*20f80*/  ULDC UR4, c[0x0][0x150] ;  /* 0x0000540000047ab9 */ /* 0x000fe20000000800 */
[----:B------:R-:W-:Y:S01]  /*20f90*/  SHF.R.U32.HI R2, RZ, R14, R11 ;  /* 0x0000000eff027219 */ /* 0x000fe2000001160b */
[----:B------:R-:W-:Y:S01]  /*20fa0*/  IMAD.MOV.U32 R3, RZ, RZ, R21 ;  /* 0x000000ffff037224 */ /* 0x000fe200078e0015 */
[----:B------:R-:W-:Y:S01]  /*20fb0*/  IADD3 R5, P0, RZ, -R12, RZ ;  /* 0x8000000cff057210 */ /* 0x000fe20007f1e0ff */
[----:B------:R-:W-:Y:S01]  /*20fc0*/  FMUL R9, R8, UR4 ;  /* 0x0000000408097c20 */ /* 0x000fe20008400000 */
[----:B------:R-:W-:Y:S01]  /*20fd0*/  ULDC UR4, c[0x0][0x154] ;  /* 0x0000550000047ab9 */ /* 0x000fe20000000800 */
[----:B------:R-:W1:Y:S02]  /*20fe0*/  LDC.64 R22, c[0x0][0x640] ;  /* 0x00019000ff167b82 */ /* 0x000e640000000a00 */
[----:B------:R-:W-:-:S02]  /*20ff0*/  IMAD.X R7, RZ, RZ, ~R2, P0 ;  /* 0x000000ffff077224 */ /* 0x000fc400000e0e02 */
[----:B------:R-:W-:Y:S01]  /*21000*/  IMAD.MOV.U32 R2, RZ, RZ, R20 ;  /* 0x000000ffff027224 */ /* 0x000fe200078e0014 */
[----:B------:R-:W2:Y:S01]  /*21010*/  F2I.U32.TRUNC.NTZ R9, R9 ;  /* 0x0000000900097305 */ /* 0x000ea2000020f000 */
[-C--:B------:R-:W-:Y:S02]  /*21020*/  IMAD R8, R7, R16.reuse, RZ ;  /* 0x0000001007087224 */ /* 0x080fe400078e02ff */
[----:B------:R-:W3:Y:S01]  /*21030*/  LDC R11, c[0x0][0x144] ;  /* 0x00005100ff0b7b82 */ /* 0x000ee20000000800 */
[----:B------:R-:W-:-:S04]  /*21040*/  IMAD.WIDE.U32 R2, R5, R16, R2 ;  /* 0x0000001005027225 */ /* 0x000fc800078e0002 */
[----:B------:R-:W-:Y:S02]  /*21050*/  IMAD R5, R5, R17, R8 ;  /* 0x0000001105057224 */ /* 0x000fe400078e0208 */
[----:B------:R-:W-:Y:S01]  /*21060*/  IMAD.MOV.U32 R8, RZ, RZ, -0x1 ;  /* 0xffffffffff087424 */ /* 0x000fe200078e00ff */
[----:B------:R-:W4:Y:S01]  /*21070*/  LDC R14, c[0x0][0x608] ;  /* 0x00018200ff0e7b82 */ /* 0x000f220000000800 */
[----:B------:R-:W-:Y:S01]  /*21080*/  IMAD.IADD R3, R3, 0x1, R5 ;  /* 0x0000000103037824 */ /* 0x000fe200078e0205 */
[----:B------:R-:W-:-:S04]  /*21090*/  I2FP.F32.U32 R5, R6 ;  /* 0x0000000600057245 */ /* 0x000fc80000201000 */
[-C--:B0-----:R-:W-:Y:S01]  /*210a0*/  SHF.R.U64 R10, R2, R18.reuse, R3 ;  /* 0x00000012020a7219 */ /* 0x081fe20000001203 */
[----:B--2---:R-:W-:Y:S01]  /*210b0*/  IMAD.MOV R2, RZ, RZ, -R9 ;  /* 0x000000ffff027224 */ /* 0x004fe200078e0a09 */
[----:B------:R-:W0:Y:S01]  /*210c0*/  LDC R7, c[0x0][0x658] ;  /* 0x00019600ff077b82 */ /* 0x000e220000000800 */
[----:B-1----:R-:W-:Y:S01]  /*210d0*/  ISETP.NE.U32.AND P0, PT, R22, RZ, PT ;  /* 0x000000ff1600720c */ /* 0x002fe20003f05070 */
[----:B------:R-:W-:Y:S01]  /*210e0*/  FMUL R5, R5, UR4 ;  /* 0x0000000405057c20 */ /* 0x000fe20008400000 */
[----:B------:R-:W-:Y:S02]  /*210f0*/  SHF.R.U32.HI R3, RZ, R18, R3 ;  /* 0x00000012ff037219 */ /* 0x000fe40000011603 */
[----:B------:R-:W-:-:S03]  /*21100*/  ISETP.NE.AND.EX P0, PT, R23, RZ, PT, P0 ;  /* 0x000000ff1700720c */ /* 0x000fc60003f05300 */
[----:B------:R-:W1:Y:S01]  /*21110*/  LDC R17, c[0x0][0x148] ;  /* 0x00005200ff117b82 */ /* 0x000e620000000800 */
[----:B---3--:R-:W-:Y:S02]  /*21120*/  IMAD R21, R11, R2, R4 ;  /* 0x000000020b157224 */ /* 0x008fe400078e0204 */
[----:B------:R-:W-:-:S05]  /*21130*/  IMAD.MOV.U32 R4, RZ, RZ, 0x1 ;  /* 0x00000001ff047424 */ /* 0x000fca00078e00ff */
[----:B------:R-:W2:Y:S01]  /*21140*/  LDC R16, c[0x0][0x600] ;  /* 0x00018000ff107b82 */ /* 0x000ea20000000800 */
[-CC-:B----4-:R-:W-:Y:S02]  /*21150*/  SHF.R.U64 R13, R10, R14.reuse, R3.reuse ;  /* 0x0000000e0a0d7219 */ /* 0x190fe40000001203 */
[----:B------:R-:W-:Y:S02]  /*21160*/  SHF.R.U32.HI R2, RZ, R14, R3 ;  /* 0x0000000eff027219 */ /* 0x000fe40000011603 */
[----:B------:R3:W4:Y:S03]  /*21170*/  F2I.U32.TRUNC.NTZ R14, R5 ;  /* 0x00000005000e7305 */ /* 0x000726000020f000 */
[----:B------:R-:W1:Y:S01]  /*21180*/  LDC R20, c[0x0][0x648] ;  /* 0x00019200ff147b82 */ /* 0x000e620000000800 */
[-C--:B0-----:R-:W-:Y:S02]  /*21190*/  SHF.R.U64 R15, R13, R7.reuse, R2 ;  /* 0x000000070d0f7219 */ /* 0x081fe40000001202 */
[----:B------:R-:W-:-:S02]  /*211a0*/  SHF.L.U32 R8, R8, R7, RZ ;  /* 0x0000000708087219 */ /* 0x000fc400000006ff */
[-C--:B------:R-:W-:Y:S01]  /*211b0*/  SHF.R.U32.HI R3, RZ, R7.reuse, R2 ;  /* 0x00000007ff037219 */ /* 0x080fe20000011602 */
[----:B------:R-:W-:Y:S01]  /*211c0*/  IMAD.MOV.U32 R2, RZ, RZ, R15 ;  /* 0x000000ffff027224 */ /* 0x000fe200078e000f */
[----:B------:R-:W-:Y:S01]  /*211d0*/  SHF.L.U32 R18, R4, R7, RZ ;  /* 0x0000000704127219 */ /* 0x000fe200000006ff */
[----:B------:R-:W0:Y:S01]  /*211e0*/  LDC R24, c[0x0][0x638] ;  /* 0x00018e00ff187b82 */ /* 0x000e220000000800 */
[----:B------:R-:W-:-:S07]  /*211f0*/  LOP3.LUT R26, RZ, R8, RZ, 0x33, !PT ;  /* 0x00000008ff1a7212 */ /* 0x000fce00078e33ff */
[----:B------:R-:W0:Y:S01]  /*21200*/  LDC R25, c[0x0][0x610] ;  /* 0x00018400ff197b82 */ /* 0x000e220000000800 */
[----:B---34-:R-:W-:Y:S05]  /*21210*/  @!P0 BRA `(.L_x_1062) ;  /* 0x0000000000288947 */ /* 0x018fea0003800000 */
        /* <DEDUP_REMOVED lines=10> */
.L_x_1062:
[----:B------:R-:W3:Y:S01]  /*212c0*/  LDC R4, c[0x0][0x65c] ;  /* 0x00019700ff047b82 */ /* 0x000ee20000000800 */
[----:B-1----:R-:W-:Y:S01]  /*212d0*/  SHF.R.U64 R3, R2, R20, R3 ;  /* 0x0000001402037219 */ /* 0x002fe20000001203 */
[----:B--2---:R-:W-:Y:S01]  /*212e0*/  VIADD R5, R16, 0xffffffff ;  /* 0xffffffff10057836 */ /* 0x004fe20000000000 */
[----:B------:R-:W-:Y:S01]  /*212f0*/  LOP3.LUT R2, R13, R26, RZ, 0xc0, !PT ;  /* 0x0000001a0d027212 */ /* 0x000fe200078ec0ff */
[----:B------:R-:W-:Y:S02]  /*21300*/  IMAD.MOV R14, RZ, RZ, -R14 ;  /* 0x000000ffff0e7224 */ /* 0x000fe400078e0a0e */
[----:B------:R-:W-:Y:S01]  /*21310*/  IMAD.MOV.U32 R7, RZ, RZ, 0x1 ;  /* 0x00000001ff077424 */ /* 0x000fe200078e00ff */
[----:B------:R-:W-:Y:S01]  /*21320*/  LOP3.LUT R10, R10, R5, RZ, 0xc0, !PT ;  /* 0x000000050a0a7212 */ /* 0x000fe200078ec0ff */
[----:B------:R-:W-:Y:S01]  /*21330*/  IMAD R2, R18, R3, R2 ;  /* 0x0000000312027224 */ /* 0x000fe200078e0202 */
[----:B---3--:R-:W-:Y:S01]  /*21340*/  ISETP.NE.AND P0, PT, R4, 0x1, PT ;  /* 0x000000010400780c */ /* 0x008fe20003f05270 */
[----:B------:R-:W-:-:S04]  /*21350*/  IMAD.MOV R4, RZ, RZ, -R3 ;  /* 0x000000ffff047224 */ /* 0x000fc800078e0a03 */
[----:B0-----:R-:W-:-:S04]  /*21360*/  IMAD R3, R4, R24, R15 ;  /* 0x0000001804037224 */ /* 0x001fc800078e020f */
[----:B------:R-:W-:Y:S02]  /*21370*/  IMAD R5, R3, R16, R10 ;  /* 0x0000001003057224 */ /* 0x000fe400078e020a */
[----:B------:R-:W-:Y:S02]  /*21380*/  IMAD.MOV.U32 R10, RZ, RZ, R12 ;  /* 0x000000ffff0a7224 */ /* 0x000fe400078e000c */
[----:B------:R-:W-:-:S04]  /*21390*/  @P0 IMAD R21, R17, R14, R6 ;  /* 0x0000000e11150224 */ /* 0x000fc800078e0206 */
[----:B------:R-:W-:-:S05]  /*213a0*/  IMAD R2, R2, R25, R21 ;  /* 0x0000001902027224 */ /* 0x000fca00078e0215 */
[----:B------:R-:W-:Y:S02]  /*213b0*/  SEL R3, R5, R2, !P0 ;  /* 0x0000000205037207 */ /* 0x000fe40004000000 */
[----:B------:R-:W-:-:S07]  /*213c0*/  SEL R2, R2, R5, !P0 ;  /* 0x0000000502027207 */ /* 0x000fce0004000000 */
.L_x_1060:
[----:B------:R-:W-:-:S08]  /*213d0*/  NOP ;  /* 0x0000000000007918 */ /* 0x000fd00000000000 */
[----:B------:R-:W0:-:S00]  /*213e0*/  USETMAXREG.DEALLOC.CTAPOOL 0x18 ;  /* 0x00000018000079c8 */ /* 0x000e0000080e0500 */
[----:B0-----:R-:W-:-:S13]  /*213f0*/  ISETP.NE.AND P0, PT, R0, RZ, PT ;  /* 0x000000ff0000720c */ /* 0x001fda0003f05270 */
[----:B------:R-:W-:Y:S05]  /*21400*/  @P0 EXIT ;  /* 0x000000000000094d */ /* 0x000fea0003800000 */
[----:B------:R-:W-:Y:S01]  /*21410*/  LOP3.LUT P0, RZ, R7, 0xff, RZ, 0xc0, !PT ;  /* 0x000000ff07ff7812 */ /* 0x000fe2000780c0ff */
[----:B------:R-:W-:Y:S02]  /*21420*/  IMAD.MOV.U32 R0, RZ, RZ, 0x1 ;  /* 0x00000001ff007424 */ /* 0x000fe400078e00ff */
[----:B------:R-:W-:-:S10]  /*21430*/  IMAD.MOV.U32 R6, RZ, RZ, RZ ;  /* 0x000000ffff067224 */ /* 0x000fd400078e00ff */
[----:B------:R-:W-:Y:S05]  /*21440*/  @!P0 BRA `(.L_x_1063) ;  /* 0x0000000c00508947 */ /* 0x000fea0003800000 */
[----:B------:R-:W0:Y:S01]  /*21450*/  LDC R0, c[0x0][0x28c] ;  /* 0x0000a300ff007b82 */ /* 0x000e220000000800 */
[----:B------:R-:W1:Y:S01]  /*21460*/  S2R R4, SR_TID.X ;  /* 0x0000000000047919 */ /* 0x000e620000002100 */
[----:B------:R-:W-:Y:S01]  /*21470*/  ULDC UR5, c[0x0][0x600] ;  /* 0x0001800000057ab9 */ /* 0x000fe20000000800 */
[----:B------:R-:W-:Y:S01]  /*21480*/  ULDC UR4, c[0x0][0xc] ;  /* 0x0000030000047ab9 */ /* 0x000fe20000000800 */
[----:B------:R-:W-:Y:S01]  /*21490*/  UIADD3 UR16, UR5, -0x1, URZ ;  /* 0xffffffff05107890 */ /* 0x000fe2000fffe03f */
[----:B------:R-:W-:Y:S01]  /*214a0*/  BSSY B0, `(.L_x_1063) ;  /* 0x00000ce000007945 */ /* 0x000fe20003800000 */
[----:B------:R-:W-:Y:S01]  /*214b0*/  ULDC UR6, c[0x0][0x658] ;  /* 0x0001960000067ab9 */ /* 0x000fe20000000800 */
[----:B------:R-:W-:Y:S01]  /*214c0*/  ULDC UR5, c[0x0][0x10] ;  /* 0x0000040000057ab9 */ /* 0x000fe20000000800 */
[----:B------:R-:W-:Y:S01]  /*214d0*/  UMOV UR7, 0xffffffff ;  /* 0xffffffff00077882 */ /* 0x000fe20000000000 */
[----:B------:R-:W-:Y:S01]  /*214e0*/  UMOV UR8, 0x1 ;  /* 0x0000000100087882 */ /* 0x000fe20000000000 */
[----:B------:R-:W-:Y:S01]  /*214f0*/  UIMAD.WIDE.U32 UR4, UR4, UR5, URZ ;  /* 0x00000005040472a5 */ /* 0x000fe2000f8e003f */
[----:B------:R-:W-:Y:S01]  /*21500*/  IMAD.MOV.U32 R11, RZ, RZ, 0x1 ;  /* 0x00000001ff0b7424 */ /* 0x000fe200078e00ff */
[----:B------:R-:W-:Y:S01]  /*21510*/  USHF.L.U32 UR7, UR7, UR6, URZ ;  /* 0x0000000607077299 */ /* 0x000fe2000800063f */
[----:B------:R-:W-:Y:S01]  /*21520*/  LOP3.LUT R8, R19, 0x2, RZ, 0xfc, !PT ;  /* 0x0000000213087812 */ /* 0x000fe200078efcff */
[----:B------:R-:W-:Y:S01]  /*21530*/  USHF.L.U32 UR18, UR8, UR6, URZ ;  /* 0x0000000608127299 */ /* 0x000fe2000800063f */
[----:B------:R-:W-:Y:S01]  /*21540*/  IMAD.MOV.U32 R6, RZ, RZ, RZ ;  /* 0x000000ffff067224 */ /* 0x000fe200078e00ff */
[----:B------:R-:W-:Y:S01]  /*21550*/  ULOP3.LUT UR17, URZ, UR7, URZ, 0x33, !UPT ;  /* 0x000000073f117292 */ /* 0x000fe2000f8e333f */
[----:B------:R-:W-:Y:S01]  /*21560*/  ULDC UR6, c[0x0][0x14] ;  /* 0x0000050000067ab9 */ /* 0x000fe20000000800 */
[----:B------:R-:W-:Y:S01]  /*21570*/  ULDC.64 UR22, c[0x0][0x198] ;  /* 0x0000660000167ab9 */ /* 0x000fe20000000a00 */
[----:B------:R-:W-:-:S02]  /*21580*/  UIMAD.WIDE.U32 UR20, UR4, UR6, URZ ;  /* 0x00000006041472a5 */ /* 0x000fc4000f8e003f */
[----:B------:R-:W-:Y:S01]  /*21590*/  UIMAD UR13, UR5, UR6, URZ ;  /* 0x00000006050d72a4 */ /* 0x000fe2000f8e023f */
[----:B0-----:R-:W-:-:S03]  /*215a0*/  VIADD R0, R0, 0x1f ;  /* 0x0000001f00007836 */ /* 0x001fc60000000000 */
[----:B------:R-:W-:Y:S02]  /*215b0*/  UIADD3 UR13, UR21, UR13, URZ ;  /* 0x0000000d150d7290 */ /* 0x000fe4000fffe03f */
[----:B------:R-:W-:-:S04]  /*215c0*/  SHF.R.S32.HI R5, RZ, 0x1f, R0 ;  /* 0x0000001fff057819 */ /* 0x000fc80000011400 */
[----:B------:R-:W-:Y:S01]  /*215d0*/  LEA.HI R5, R5, R0, RZ, 0x5 ;  /* 0x0000000005057211 */ /* 0x000fe200078f28ff */
[----:B------:R-:W-:Y:S01]  /*215e0*/  IMAD.MOV.U32 R0, RZ, RZ, 0x1 ;  /* 0x00000001ff007424 */ /* 0x000fe200078e00ff */
[C---:B-1----:R-:W-:Y:S02]  /*215f0*/  LOP3.LUT P2, RZ, R4.reuse, 0x7f, RZ, 0xc0, !PT ;  /* 0x0000007f04ff7812 */ /* 0x042fe4000784c0ff */
[----:B------:R-:W-:Y:S02]  /*21600*/  SHF.R.S32.HI R7, RZ, 0x5, R5 ;  /* 0x00000005ff077819 */ /* 0x000fe40000011405 */
[----:B------:R-:W-:-:S03]  /*21610*/  LOP3.LUT P0, RZ, R4, 0x1f, RZ, 0xc0, !PT ;  /* 0x0000001f04ff7812 */ /* 0x000fc6000780c0ff */
[----:B------:R-:W-:Y:S01]  /*21620*/  VIADD R16, R7, 0x1 ;  /* 0x0000000107107836 */ /* 0x000fe20000000000 */
[----:B------:R-:W-:-:S13]  /*21630*/  PLOP3.LUT P0, PT, P0, P2, PT, 0x8a, 0x0 ;  /* 0x000000000000781c */ /* 0x000fda0000705172 */
.L_x_1075:
[----:B------:R-:W-:-:S03]  /*21640*/  UMOV UR4, 0xffffffff ;  /* 0xffffffff00047882 */ /* 0x000fc60000000000 */
[----:B------:R-:W-:Y:S05]  /*21650*/  BRA.DIV UR4, `(.L_x_1064) ;  /* 0x0000001204687947 */ /* 0x000fea000b800000 */
[----:B------:R-:W-:-:S13]  /*21660*/  ELECT P6, URZ, PT ;  /* 0x00000000003f782f */ /* 0x000fda00038c0000 */
.L_x_1091:
[----:B------:R-:W0:Y:S01]  /*21670*/  LDC R4, c[0x0][0x28c] ;  /* 0x0000a300ff047b82 */ /* 0x000e220000000800 */
[----:B------:R-:W-:Y:S01]  /*21680*/  BSSY B1, `(.L_x_1065) ;  /* 0x0000037000017945 */ /* 0x000fe20003800000 */
[----:B0-----:R-:W-:-:S13]  /*21690*/  ISETP.LT.OR P6, PT, R4, 0x1, !P6 ;  /* 0x000000010400780c */ /* 0x001fda00077c1670 */
[----:B------:R-:W-:Y:S05]  /*216a0*/  @P6 BRA `(.L_x_1066) ;  /* 0x0000000000d06947 */ /* 0x000fea0003800000 */
[----:B------:R-:W-:Y:S02]  /*216b0*/  IMAD.SHL.U32 R3, R3, 0x200, RZ ;  /* 0x0000020003037824 */ /* 0x000fe400078e00ff */
[----:B------:R-:W-:Y:S02]  /*216c0*/  IMAD.SHL.U32 R2, R2, 0x100, RZ ;  /* 0x0000010002027824 */ /* 0x000fe400078e00ff */
[----:B------:R-:W-:Y:S02]  /*216d0*/  IMAD.MOV.U32 R14, RZ, RZ, RZ ;  /* 0x000000ffff0e7224 */ /* 0x000fe400078e00ff */
[----:B------:R-:W-:Y:S02]  /*216e0*/  IMAD.MOV.U32 R4, RZ, RZ, R16 ;  /* 0x000000ffff047224 */ /* 0x000fe400078e0010 */
[----:B------:R-:W-:Y:S02]  /*216f0*/  IMAD.MOV.U32 R5, RZ, RZ, R0 ;  /* 0x000000ffff057224 */ /* 0x000fe400078e0000 */
[----:B------:R-:W-:-:S07]  /*21700*/  IMAD.MOV.U32 R9, RZ, RZ, R6 ;  /* 0x000000ffff097224 */ /* 0x000fce00078e0006 */
.L_x_1070:
[----:B------:R-:W0:Y:S01]  /*21710*/  S2R R13, SR_CgaCtaId ;  /* 0x00000000000d7919 */ /* 0x000e220000008800 */
[----:B------:R-:W-:Y:S02]  /*21720*/  MOV R12, 0x400 ;  /* 0x00000400000c7802 */ /* 0x000fe40000000f00 */
[----:B------:R-:W-:Y:S02]  /*21730*/  SHF.L.U32 R18, R5, 0x1f, RZ ;  /* 0x0000001f05127819 */ /* 0x000fe400000006ff */
[----:B0-----:R-:W-:-:S05]  /*21740*/  LEA R12, R13, R12, 0x18 ;  /* 0x0000000c0d0c7211 */ /* 0x001fca00078ec0ff */
[----:B------:R-:W-:-:S04]  /*21750*/  IMAD R13, R9, 0x8, R12 ;  /* 0x00000008090d7824 */ /* 0x000fc800078e020c */
[----:B------:R-:W0:Y:S02]  /*21760*/  SYNCS.PHASECHK.TRANS64.TRYWAIT P1, [R13+URZ+0x48], R18 ;  /* 0x000048120d0075a7 */ /* 0x000e24000802017f */
[----:B0-----:R-:W-:Y:S05]  /*21770*/  @!P1 BRA `(.L_x_1067) ;  /* 0x0000001000409947 */ /* 0x001fea0003800000 */
.L_x_1092:
[----:B0-----:R-:W0:Y:S01]  /*21780*/  @!P2 LDC R18, c[0x0][0x500] ;  /* 0x00014000ff12ab82 */ /* 0x001e220000000800 */
[----:B------:R-:W-:-:S04]  /*21790*/  PRMT R15, R8, 0x9910, RZ ;  /* 0x00009910080f7816 */ /* 0x000fc800000000ff */
[----:B------:R-:W-:Y:S01]  /*217a0*/  ISETP.NE.AND P1, PT, R15, 0x2, PT ;  /* 0x000000020f00780c */ /* 0x000fe20003f25270 */
[----:B0-----:R0:W-:-:S12]  /*217b0*/  @!P2 SYNCS.ARRIVE.TRANS64 RZ, [R13+URZ], R18 ;  /* 0x000000120dffa9a7 */ /* 0x0011d8000800003f */
[----:B------:R-:W-:Y:S05]  /*217c0*/  @P1 BRA `(.L_x_1068) ;  /* 0x0000000000041947 */ /* 0x000fea0003800000 */
[----:B------:R-:W-:Y:S01]  /*217d0*/  BPT.TRAP 0x1 ;  /* 0x000000040000795c */ /* 0x000fe20000300000 */
.L_x_1068:
[----:B------:R-:W-:Y:S05]  /*217e0*/  @P0 BRA `(.L_x_1069) ;  /* 0x0000000000040947 */ /* 0x000fea0003800000 */
[----:B------:R-:W-:Y:S01]  /*217f0*/  BPT.TRAP 0x1 ;  /* 0x000000040000795c */ /* 0x000fe20000300000 */
.L_x_1069:
[----:B------:R-:W-:Y:S01]  /*21800*/  R2UR UR9, R13 ;  /* 0x000000000d0972ca */ /* 0x000fe200000e0000 */
[C-C-:B0-----:R-:W-:Y:S01]  /*21810*/  IMAD R13, R9.reuse, 0x2000, R12.reuse ;  /* 0x00002000090d7824 */ /* 0x141fe200078e020c */
[----:B------:R-:W-:Y:S01]  /*21820*/  UIADD3 UR4, UP0, UR22, 0xf0, URZ ;  /* 0x000000f016047890 */ /* 0x000fe2000ff1e03f */
[----:B------:R-:W-:Y:S01]  /*21830*/  IMAD R12, R9, 0x4000, R12 ;  /* 0x00004000090c7824 */ /* 0x000fe200078e020c */
[----:B------:R-:W-:Y:S01]  /*21840*/  R2UR UR11, R2 ;  /* 0x00000000020b72ca */ /* 0x000fe200000e0000 */
[----:B------:R-:W-:Y:S01]  /*21850*/  VIADD R4, R4, 0xffffffff ;  /* 0xffffffff04047836 */ /* 0x000fe20000000000 */
[----:B------:R-:W-:Y:S01]  /*21860*/  R2UR UR5, R13 ;  /* 0x000000000d0572ca */ /* 0x000fe200000e0000 */
[----:B------:R-:W-:Y:S01]  /*21870*/  UIADD3 UR24, UP1, UR22, 0x1f0, URZ ;  /* 0x000001f016187890 */ /* 0x000fe2000ff3e03f */
[----:B------:R-:W-:Y:S01]  /*21880*/  R2UR UR8, R12 ;  /* 0x000000000c0872ca */ /* 0x000fe200000e0000 */
[----:B------:R-:W-:Y:S01]  /*21890*/  VIADD R9, R9, 0x1 ;  /* 0x0000000109097836 */ /* 0x000fe20000000000 */
[----:B------:R-:W-:Y:S01]  /*218a0*/  R2UR UR10, R14 ;  /* 0x000000000e0a72ca */ /* 0x000fe200000e0000 */
[----:B------:R-:W-:Y:S01]  /*218b0*/  UIADD3.X UR25, URZ, UR23, URZ, UP1, !UPT ;  /* 0x000000173f197290 */ /* 0x000fe20008ffe43f */
[----:B------:R-:W-:Y:S01]  /*218c0*/  R2UR UR12, R10 ;  /* 0x000000000a0c72ca */ /* 0x000fe200000e0000 */
[----:B------:R-:W-:Y:S01]  /*218d0*/  UMOV UR6, 0x0 ;  /* 0x0000000000067882 */ /* 0x000fe20000000000 */
[----:B------:R-:W-:Y:S01]  /*218e0*/  R2UR UR19, R3 ;  /* 0x00000000031372ca */ /* 0x000fe200000e0000 */
[----:B------:R-:W-:Y:S01]  /*218f0*/  UMOV UR7, 0x10000000 ;  /* 0x1000000000077882 */ /* 0x000fe20000000000 */
[----:B------:R-:W-:Y:S01]  /*21900*/  ISETP.GT.AND P3, PT, R4, 0x1, PT ;  /* 0x000000010400780c */ /* 0x000fe20003f64270 */
[----:B------:R-:W-:Y:S01]  /*21910*/  VIADD R14, R14, 0x20 ;  /* 0x000000200e0e7836 */ /* 0x000fe20000000000 */
[----:B------:R-:W-:Y:S01]  /*21920*/  ISETP.NE.AND P1, PT, R9, 0x9, PT ;  /* 0x000000090900780c */ /* 0x000fe20003f25270 */
[----:B------:R-:W-:-:S02]  /*21930*/  UIADD3 UR14, UR5, 0x180, URZ ;  /* 0x00000180050e7890 */ /* 0x000fc4000fffe03f */
[----:B------:R-:W-:Y:S01]  /*21940*/  UIADD3.X UR5, URZ, UR23, URZ, UP0, !UPT ;  /* 0x000000173f057290 */ /* 0x000fe200087fe43f */
[----:B------:R-:W-:Y:S01]  /*21950*/  SEL R12, RZ, 0x1, P1 ;  /* 0x00000001ff0c7807 */ /* 0x000fe20000800000 */
[----:B------:R-:W-:Y:S01]  /*21960*/  UIADD3 UR15, UR8, 0x12180, URZ ;  /* 0x00012180080f7890 */ /* 0x000fe2000fffe03f */
[----:B------:R-:W-:Y:S02]  /*21970*/  SEL R9, R9, RZ, P1 ;  /* 0x000000ff09097207 */ /* 0x000fe40000800000 */
[----:B------:R-:W-:Y:S01]  /*21980*/  UMOV UR8, UR14 ;  /* 0x0000000e00087c82 */ /* 0x000fe20008000000 */
[----:B------:R-:W-:-:S03]  /*21990*/  LOP3.LUT R5, R5, R12, RZ, 0x3c, !PT ;  /* 0x0000000c05057212 */ /* 0x000fc600078e3cff */
[----:B------:R0:W-:Y:S02]  /*219a0*/  UTMALDG.3D [UR8], [UR4], desc[UR6] ;  /* 0x00000608040075b4 */ /* 0x0001e40008011000 */
[----:B0-----:R-:W-:Y:S01]  /*219b0*/  UMOV UR8, UR15 ;  /* 0x0000000f00087c82 */ /* 0x001fe20008000000 */
[----:B------:R-:W-:Y:S02]  /*219c0*/  UMOV UR11, UR19 ;  /* 0x00000013000b7c82 */ /* 0x000fe40008000000 */
[----:B------:R0:W-:Y:S02]  /*219d0*/  UTMALDG.3D [UR8], [UR24], desc[UR6] ;  /* 0x00000608180075b4 */ /* 0x0001e40008011000 */
[----:B0-----:R-:W-:Y:S05]  /*219e0*/  @P3 BRA `(.L_x_1070) ;  /* 0xfffffffc00483947 */ /* 0x001fea000383ffff */
.L_x_1066:
[----:B------:R-:W-:Y:S05]  /*219f0*/  BSYNC B1 ;  /* 0x0000000000017941 */ /* 0x000fea0003800000 */
.L_x_1065:
[----:B------:R-:W2:Y:S01]  /*21a00*/  LDL.LU R15, [R1+0x600] ;  /* 0x00060000010f7983 */ /* 0x000ea20000300800 */
[----:B------:R-:W-:Y:S01]  /*21a10*/  LOP3.LUT P1, RZ, R11, 0xff, RZ, 0xc0, !PT ;  /* 0x000000ff0bff7812 */ /* 0x000fe2000782c0ff */
[C---:B------:R-:W-:Y:S01]  /*21a20*/  IMAD.IADD R6, R7.reuse, 0x1, R6 ;  /* 0x0000000107067824 */ /* 0x040fe200078e0206 */
[----:B------:R-:W-:Y:S01]  /*21a30*/  ULDC.64 UR4, c[0x0][0x650] ;  /* 0x0001940000047ab9 */ /* 0x000fe20000000a00 */
[----:B------:R-:W3:Y:S01]  /*21a40*/  LDL.LU R12, [R1+0x604] ;  /* 0x00060400010c7983 */ /* 0x000ee20000300800 */
[----:B------:R-:W-:Y:S01]  /*21a50*/  ISETP.GE.U32.AND P3, PT, R7, 0x9, PT ;  /* 0x000000090700780c */ /* 0x000fe20003f66070 */
[----:B------:R-:W-:Y:S01]  /*21a60*/  BSSY B1, `(.L_x_1071) ;  /* 0x000006f000017945 */ /* 0x000fe20003800000 */
[----:B------:R-:W-:Y:S01]  /*21a70*/  IMAD.MOV.U32 R10, RZ, RZ, -0x1 ;  /* 0xffffffffff0a7424 */ /* 0x000fe200078e00ff */
[----:B------:R-:W-:Y:S02]  /*21a80*/  PRMT R4, RZ, 0x7610, R4 ;  /* 0x00007610ff047816 */ /* 0x000fe40000000004 */
[----:B------:R-:W-:-:S04]  /*21a90*/  PRMT R11, RZ, 0x7610, R11 ;  /* 0x00007610ff0b7816 */ /* 0x000fc8000000000b */
[----:B------:R-:W0:Y:S01]  /*21aa0*/  @P1 S2R R3, SR_CgaCtaId ;  /* 0x0000000000031919 */ /* 0x000e220000008800 */
[----:B------:R-:W-:-:S04]  /*21ab0*/  @P1 MOV R2, 0x400 ;  /* 0x0000040000021802 */ /* 0x000fc80000000f00 */
[----:B0-----:R-:W-:-:S04]  /*21ac0*/  @P1 LEA R2, R3, R2, 0x18 ;  /* 0x0000000203021211 */ /* 0x001fc800078ec0ff */
[----:B------:R0:W-:Y:S01]  /*21ad0*/  @P1 SYNCS.ARRIVE.TRANS64.A1T0 RZ, [R2+URZ+0xa8], RZ ;  /* 0x0000a8ff02ff19a7 */ /* 0x0001e2000810003f */
[----:B------:R-:W-:-:S04]  /*21ae0*/  ISETP.GT.U32.AND P1, PT, R6, 0x8, PT ;  /* 0x000000080600780c */ /* 0x000fc80003f24070 */
[----:B------:R-:W-:Y:S01]  /*21af0*/  ISETP.LT.U32.AND P1, PT, R7, 0x9, P1 ;  /* 0x000000090700780c */ /* 0x000fe20000f21070 */
[----:B0-----:R-:W-:-:S04]  /*21b00*/  IMAD.WIDE.U32 R2, R6, 0x38e38e39, RZ ;  /* 0x38e38e3906027825 */ /* 0x001fc800078e00ff */
[----:B------:R-:W-:Y:S01]  /*21b10*/  IMAD.MOV.U32 R2, RZ, RZ, -0x1 ;  /* 0xffffffffff027424 */ /* 0x000fe200078e00ff */
[----:B------:R-:W-:Y:S02]  /*21b20*/  SHF.R.U32.HI R5, RZ, 0x1, R3 ;  /* 0x00000001ff057819 */ /* 0x000fe40000011603 */
[----:B------:R-:W-:-:S03]  /*21b30*/  SEL R3, RZ, 0x1, !P1 ;  /* 0x00000001ff037807 */ /* 0x000fc60004800000 */
[----:B------:R-:W-:Y:S01]  /*21b40*/  IMAD R6, R5, -0x9, R6 ;  /* 0xfffffff705067824 */ /* 0x000fe200078e0206 */
[----:B------:R-:W-:Y:S01]  /*21b50*/  LOP3.LUT R0, R0, R3, RZ, 0x3c, !PT ;  /* 0x0000000300007212 */ /* 0x000fe200078e3cff */
[----:B------:R-:W-:-:S03]  /*21b60*/  IMAD.MOV.U32 R3, RZ, RZ, -0x1 ;  /* 0xffffffffff037424 */ /* 0x000fc600078e00ff */
[----:B------:R-:W-:Y:S02]  /*21b70*/  @P3 LOP3.LUT R0, R0, 0x1, R5, 0x78, !PT ;  /* 0x0000000100003812 */ /* 0x000fe400078e7805 */
[----:B---3--:R-:W-:-:S04]  /*21b80*/  IADD3 R12, P1, R12, UR20, RZ ;  /* 0x000000140c0c7c10 */ /* 0x008fc8000ff3e0ff */
[----:B--2---:R-:W-:Y:S01]  /*21b90*/  IADD3.X R15, R15, UR13, RZ, P1, !PT ;  /* 0x0000000d0f0f7c10 */ /* 0x004fe20008ffe4ff */
[----:B------:R0:W-:Y:S01]  /*21ba0*/  STL [R1+0x604], R12 ;  /* 0x0006040c01007387 */ /* 0x0001e20000100800 */
[----:B------:R-:W-:-:S03]  /*21bb0*/  ISETP.GE.U32.AND P1, PT, R12, UR4, PT ;  /* 0x000000040c007c0c */ /* 0x000fc6000bf26070 */
[----:B------:R0:W-:Y:S01]  /*21bc0*/  STL [R1+0x600], R15 ;  /* 0x0006000f01007387 */ /* 0x0001e20000100800 */
[----:B------:R-:W-:-:S13]  /*21bd0*/  ISETP.GE.U32.AND.EX P1, PT, R15, UR5, PT, P1 ;  /* 0x000000050f007c0c */ /* 0x000fda000bf26110 */
[----:B0-----:R-:W-:Y:S05]  /*21be0*/  @P1 BRA `(.L_x_1072) ;  /* 0x0000000400581947 */ /* 0x001fea0003800000 */
[----:B------:R-:W0:Y:S01]  /*21bf0*/  S2R R9, SR_CTAID.X ;  /* 0x0000000000097919 */ /* 0x000e220000002500 */
[----:B------:R-:W1:Y:S01]  /*21c00*/  LDC R17, c[0x0][0x65c] ;  /* 0x00019700ff117b82 */ /* 0x000e620000000800 */
[----:B------:R-:W-:Y:S01]  /*21c10*/  ULDC UR4, c[0x0][0x150] ;  /* 0x0000540000047ab9 */ /* 0x000fe20000000800 */
[----:B------:R-:W-:Y:S01]  /*21c20*/  ULDC UR7, c[0x0][0x630] ;  /* 0x00018c0000077ab9 */ /* 0x000fe20000000800 */
[----:B------:R-:W2:Y:S05]  /*21c30*/  S2R R2, SR_CTAID.Y ;  /* 0x0000000000027919 */ /* 0x000eaa0000002600 */
[----:B------:R-:W3:Y:S08]  /*21c40*/  LDC R4, c[0x0][0x144] ;  /* 0x00005100ff047b82 */ /* 0x000ef00000000800 */
[----:B------:R-:W4:Y:S01]  /*21c50*/  LDC R13, c[0x0][0x148] ;  /* 0x00005200ff0d7b82 */ /* 0x000f220000000800 */
[----:B-1----:R-:W-:-:S02]  /*21c60*/  ISETP.NE.AND P4, PT, R17, 0x1, PT ;  /* 0x000000011100780c */ /* 0x002fc40003f85270 */
[----:B0-----:R-:W-:Y:S02]  /*21c70*/  I2FP.F32.U32 R3, R9 ;  /* 0x0000000900037245 */ /* 0x001fe40000201000 */
[----:B--2---:R-:W-:-:S03]  /*21c80*/  I2FP.F32.U32 R5, R2 ;  /* 0x0000000200057245 */ /* 0x004fc60000201000 */
[----:B------:R-:W-:Y:S01]  /*21c90*/  FMUL R3, R3, UR4 ;  /* 0x0000000403037c20 */ /* 0x000fe20008400000 */
[----:B------:R-:W-:Y:S02]  /*21ca0*/  ULDC UR4, c[0x0][0x154] ;  /* 0x0000550000047ab9 */ /* 0x000fe40000000800 */
[----:B------:R-:W-:Y:S01]  /*21cb0*/  FMUL R10, R5, UR4 ;  /* 0x00000004050a7c20 */ /* 0x000fe20008400000 */
[----:B------:R-:W-:Y:S02]  /*21cc0*/  ULDC.64 UR4, c[0x0][0x628] ;  /* 0x00018a0000047ab9 */ /* 0x000fe40000000a00 */
[----:B------:R-:W0:Y:S01]  /*21cd0*/  F2I.U32.TRUNC.NTZ R3, R3 ;  /* 0x0000000300037305 */ /* 0x000e22000020f000 */
[----:B------:R-:W-:-:S04]  /*21ce0*/  ISETP.NE.U32.AND P1, PT, RZ, UR4, PT ;  /* 0x00000004ff007c0c */ /* 0x000fc8000bf25070 */
[----:B------:R-:W-:-:S03]  /*21cf0*/  ISETP.NE.AND.EX P1, PT, RZ, UR5, PT, P1 ;  /* 0x00000005ff007c0c */ /* 0x000fc6000bf25310 */
[----:B------:R-:W1:Y:S01]  /*21d00*/  F2I.U32.TRUNC.NTZ R10, R10 ;  /* 0x0000000a000a7305 */ /* 0x000e62000020f000 */
[----:B0-----:R-:W-:Y:S02]  /*21d10*/  IMAD.MOV R5, RZ, RZ, -R3 ;  /* 0x000000ffff057224 */ /* 0x001fe400078e0a03 */
[----:B------:R-:W-:Y:S02]  /*21d20*/  IMAD.MOV.U32 R3, RZ, RZ, R15 ;  /* 0x000000ffff037224 */ /* 0x000fe400078e000f */
[----:B---3--:R-:W-:Y:S02]  /*21d30*/  IMAD R9, R4, R5, R9 ;  /* 0x0000000504097224 */ /* 0x008fe400078e0209 */
[----:B-1----:R-:W-:-:S04]  /*21d40*/  IMAD.MOV R4, RZ, RZ, -R10 ;  /* 0x000000ffff047224 */ /* 0x002fc800078e0a0a */
[----:B----4-:R-:W-:Y:S02]  /*21d50*/  @P4 IMAD R9, R13, R4, R2 ;  /* 0x000000040d094224 */ /* 0x010fe400078e0202 */
[----:B------:R-:W-:Y:S01]  /*21d60*/  IMAD.MOV.U32 R2, RZ, RZ, R12 ;  /* 0x000000ffff027224 */ /* 0x000fe200078e000c */
[----:B------:R-:W-:Y:S06]  /*21d70*/  @!P1 BRA `(.L_x_1073) ;  /* 0x0000000000289947 */ /* 0x000fec0003800000 */
[----:B------:R-:W-:Y:S02]  /*21d80*/  ULDC UR6, c[0x0][0x634] ;  /* 0x00018d0000067ab9 */ /* 0x000fe40000000800 */
[----:B------:R-:W-:-:S05]  /*21d90*/  IADD3 R3, P1, R12, UR6, RZ ;  /* 0x000000060c037c10 */ /* 0x000fca000ff3e0ff */
[----:B------:R-:W-:-:S04]  /*21da0*/  IMAD.X R13, RZ, RZ, R15, P1 ;  /* 0x000000ffff0d7224 */ /* 0x000fc800008e060f */
[----:B------:R-:W-:-:S04]  /*21db0*/  IMAD.WIDE.U32 R4, R13, UR4, RZ ;  /* 0x000000040d047c25 */ /* 0x000fc8000f8e00ff */
[----:B------:R-:W-:-:S04]  /*21dc0*/  IMAD.WIDE.U32 R4, P1, R3, UR5, R4 ;  /* 0x0000000503047c25 */ /* 0x000fc8000f820004 */
[----:B------:R-:W-:-:S04]  /*21dd0*/  IMAD.WIDE.U32 R2, R3, UR4, RZ ;  /* 0x0000000403027c25 */ /* 0x000fc8000f8e00ff */
[----:B------:R-:W-:Y:S01]  /*21de0*/  IMAD.MOV.U32 R2, RZ, RZ, R5 ;  /* 0x000000ffff027224 */ /* 0x000fe200078e0005 */
[----:B------:R-:W-:Y:S01]  /*21df0*/  IADD3 RZ, P3, R3, R4, RZ ;  /* 0x0000000403ff7210 */ /* 0x000fe20007f7e0ff */
[----:B------:R-:W-:-:S04]  /*21e00*/  IMAD.X R3, RZ, RZ, RZ, P1 ;  /* 0x000000ffff037224 */ /* 0x000fc800008e06ff */
[----:B------:R-:W-:-:S08]  /*21e10*/  IMAD.WIDE.U32.X R2, R13, UR5, R2, P3 ;  /* 0x000000050d027c25 */ /* 0x000fd000098e0402 */
.L_x_1073:
[--C-:B------:R-:W-:Y:S01]  /*21e20*/  SHF.R.U64 R10, R2, UR7, R3.reuse ;  /* 0x00000007020a7c19 */ /* 0x100fe20008001203 */
[----:B------:R-:W-:Y:S01]  /*21e30*/  ULDC.64 UR4, c[0x0][0x620] ;  /* 0x0001880000047ab9 */ /* 0x000fe20000000a00 */
[----:B------:R-:W-:Y:S01]  /*21e40*/  SHF.R.U32.HI R2, RZ, UR7, R3 ;  /* 0x00000007ff027c19 */ /* 0x000fe20008011603 */
[----:B------:R-:W-:Y:S01]  /*21e50*/  IMAD.MOV.U32 R3, RZ, RZ, R15 ;  /* 0x000000ffff037224 */ /* 0x000fe200078e000f */
[----:B------:R-:W-:Y:S01]  /*21e60*/  IADD3 R13, P1, RZ, -R10, RZ ;  /* 0x8000000aff0d7210 */ /* 0x000fe20007f3e0ff */
[----:B------:R-:W-:-:S04]  /*21e70*/  ULDC.64 UR6, c[0x0][0x640] ;  /* 0x0001900000067ab9 */ /* 0x000fc80000000a00 */
[----:B------:R-:W-:Y:S01]  /*21e80*/  IMAD.X R2, RZ, RZ, ~R2, P1 ;  /* 0x000000ffff027224 */ /* 0x000fe200008e0e02 */
[----:B------:R-:W-:-:S03]  /*21e90*/  ISETP.NE.U32.AND P1, PT, RZ, UR6, PT ;  /* 0x00000006ff007c0c */ /* 0x000fc6000bf25070 */
[----:B------:R-:W-:Y:S01]  /*21ea0*/  IMAD R2, R2, UR4, RZ ;  /* 0x0000000402027c24 */ /* 0x000fe2000f8e02ff */
[----:B------:R-:W-:-:S03]  /*21eb0*/  ISETP.NE.AND.EX P1, PT, RZ, UR7, PT, P1 ;  /* 0x00000007ff007c0c */ /* 0x000fc6000bf25310 */
[----:B------:R-:W-:Y:S02]  /*21ec0*/  IMAD R5, R13, UR5, R2 ;  /* 0x000000050d057c24 */ /* 0x000fe4000f8e0202 */
[----:B------:R-:W-:-:S04]  /*21ed0*/  IMAD.MOV.U32 R2, RZ, RZ, R12 ;  /* 0x000000ffff027224 */ /* 0x000fc800078e000c */
[----:B------:R-:W-:Y:S01]  /*21ee0*/  IMAD.WIDE.U32 R2, R13, UR4, R2 ;  /* 0x000000040d027c25 */ /* 0x000fe2000f8e0002 */
[----:B------:R-:W-:-:S03]  /*21ef0*/  ULDC UR4, c[0x0][0x618] ;  /* 0x0001860000047ab9 */ /* 0x000fc60000000800 */
[----:B------:R-:W-:-:S05]  /*21f00*/  IMAD.IADD R3, R3, 0x1, R5 ;  /* 0x0000000103037824 */ /* 0x000fca00078e0205 */
[--C-:B------:R-:W-:Y:S02]  /*21f10*/  SHF.R.U64 R12, R2, UR4, R3.reuse ;  /* 0x00000004020c7c19 */ /* 0x100fe40008001203 */
[----:B------:R-:W-:Y:S01]  /*21f20*/  SHF.R.U32.HI R3, RZ, UR4, R3 ;  /* 0x00000004ff037c19 */ /* 0x000fe20008011603 */
[----:B------:R-:W-:-:S03]  /*21f30*/  ULDC UR4, c[0x0][0x608] ;  /* 0x0001820000047ab9 */ /* 0x000fc60000000800 */
[--C-:B------:R-:W-:Y:S02]  /*21f40*/  SHF.R.U64 R13, R12, UR4, R3.reuse ;  /* 0x000000040c0d7c19 */ /* 0x100fe40008001203 */
[----:B------:R-:W-:Y:S01]  /*21f50*/  SHF.R.U32.HI R2, RZ, UR4, R3 ;  /* 0x00000004ff027c19 */ /* 0x000fe20008011603 */
[----:B------:R-:W-:-:S03]  /*21f60*/  ULDC UR4, c[0x0][0x658] ;  /* 0x0001960000047ab9 */ /* 0x000fc60000000800 */
[--C-:B------:R-:W-:Y:S02]  /*21f70*/  SHF.R.U64 R14, R13, UR4, R2.reuse ;  /* 0x000000040d0e7c19 */ /* 0x100fe40008001202 */
[----:B------:R-:W-:-:S03]  /*21f80*/  SHF.R.U32.HI R15, RZ, UR4, R2 ;  /* 0x00000004ff0f7c19 */ /* 0x000fc60008011602 */
[----:B------:R-:W-:Y:S02]  /*21f90*/  IMAD.MOV.U32 R2, RZ, RZ, R14 ;  /* 0x000000ffff027224 */ /* 0x000fe400078e000e */
        /* <DEDUP_REMOVED lines=12> */
.L_x_1074:
[----:B------:R-:W-:Y:S01]  /*22060*/  ULDC UR4, c[0x0][0x648] ;  /* 0x0001920000047ab9 */ /* 0x000fe20000000800 */
[----:B------:R-:W-:Y:S02]  /*22070*/  LOP3.LUT R13, R13, UR17, RZ, 0xc0, !PT ;  /* 0x000000110d0d7c12 */ /* 0x000fe4000f8ec0ff */
[----:B------:R-:W-:Y:S01]  /*22080*/  SHF.R.U64 R2, R2, UR4, R3 ;  /* 0x0000000402027c19 */ /* 0x000fe20008001203 */
[----:B------:R-:W-:-:S04]  /*22090*/  ULDC UR4, c[0x0][0x638] ;  /* 0x00018e0000047ab9 */ /* 0x000fc80000000800 */
[----:B------:R-:W-:Y:S02]  /*220a0*/  IMAD.MOV R3, RZ, RZ, -R2 ;  /* 0x000000ffff037224 */ /* 0x000fe400078e0a02 */
[----:B------:R-:W-:Y:S02]  /*220b0*/  IMAD R4, R2, UR18, R13 ;  /* 0x0000001202047c24 */ /* 0x000fe4000f8e020d */
[----:B------:R-:W-:Y:S01]  /*220c0*/  IMAD R14, R3, UR4, R14 ;  /* 0x00000004030e7c24 */ /* 0x000fe2000f8e020e */
[----:B------:R-:W-:Y:S01]  /*220d0*/  ULDC UR4, c[0x0][0x610] ;  /* 0x0001840000047ab9 */ /* 0x000fe20000000800 */
[----:B------:R-:W-:Y:S01]  /*220e0*/  LOP3.LUT R3, R12, UR16, RZ, 0xc0, !PT ;  /* 0x000000100c037c12 */ /* 0x000fe2000f8ec0ff */
[----:B------:R-:W-:Y:S01]  /*220f0*/  IMAD R9, R4, UR4, R9 ;  /* 0x0000000404097c24 */ /* 0x000fe2000f8e0209 */
[----:B------:R-:W-:Y:S01]  /*22100*/  ULDC UR4, c[0x0][0x600] ;  /* 0x0001800000047ab9 */ /* 0x000fe20000000800 */
[----:B------:R-:W-:Y:S02]  /*22110*/  IMAD.MOV.U32 R4, RZ, RZ, 0x1 ;  /* 0x00000001ff047424 */ /* 0x000fe400078e00ff */
[----:B------:R-:W-:-:S05]  /*22120*/  IMAD R14, R14, UR4, R3 ;  /* 0x000000040e0e7c24 */ /* 0x000fca000f8e0203 */
[----:B------:R-:W-:Y:S02]  /*22130*/  SEL R3, R14, R9, !P4 ;  /* 0x000000090e037207 */ /* 0x000fe40006000000 */
[----:B------:R-:W-:-:S07]  /*22140*/  SEL R2, R9, R14, !P4 ;  /* 0x0000000e09027207 */ /* 0x000fce0006000000 */
.L_x_1072:
[----:B------:R-:W-:Y:S05]  /*22150*/  BSYNC B1 ;  /* 0x0000000000017941 */ /* 0x000fea0003800000 */
.L_x_1071:
[----:B------:R-:W-:-:S13]  /*22160*/  LOP3.LUT P1, RZ, R4, 0xff, RZ, 0xc0, !PT ;  /* 0x000000ff04ff7812 */ /* 0x000fda000782c0ff */
[----:B------:R-:W-:Y:S05]  /*22170*/  @P1 BRA `(.L_x_1075) ;  /* 0xfffffff400301947 */ /* 0x000fea000383ffff */
[----:B------:R-:W-:Y:S05]  /*22180*/  BSYNC B0 ;  /* 0x0000000000007941 */ /* 0x000fea0003800000 */
.L_x_1063:
[----:B------:R-:W-:-:S03]  /*22190*/  UMOV UR4, 0xffffffff ;  /* 0xffffffff00047882 */ /* 0x000fc60000000000 */
[----:B------:R-:W-:Y:S05]  /*221a0*/  BRA.DIV UR4, `(.L_x_1076) ;  /* 0x0000000604c87947 */ /* 0x000fea000b800000 */
[----:B------:R-:W-:-:S13]  /*221b0*/  ELECT P6, URZ, PT ;  /* 0x00000000003f782f */ /* 0x000fda00038c0000 */
.L_x_1095:
[----:B------:R-:W-:Y:S04]  /*221c0*/  BSSY B0, `(.L_x_1077) ;  /* 0x0000058000007945 */ /* 0x000fe80003800000 */
[----:B------:R-:W-:Y:S05]  /*221d0*/  @!P6 BRA `(.L_x_1078) ;  /* 0x000000040058e947 */ /* 0x000fea0003800000 */
[----:B------:R-:W-:-:S04]  /*221e0*/  LOP3.LUT R19, R19, 0x2, RZ, 0xfc, !PT ;  /* 0x0000000213137812 */ /* 0x000fc800078efcff */
[----:B------:R-:W-:-:S13]  /*221f0*/  ISETP.NE.AND P0, PT, R19, 0x3, PT ;  /* 0x000000031300780c */ /* 0x000fda0003f05270 */
[----:B------:R-:W-:Y:S05]  /*22200*/  @!P0 BRA `(.L_x_1079) ;  /* 0x0000000000048947 */ /* 0x000fea0003800000 */
[----:B------:R-:W-:Y:S01]  /*22210*/  BPT.TRAP 0x1 ;  /* 0x000000040000795c */ /* 0x000fe20000300000 */
.L_x_1079:
[----:B------:R-:W0:Y:S01]  /*22220*/  S2R R3, SR_CgaCtaId ;  /* 0x0000000000037919 */ /* 0x000e220000008800 */
[----:B------:R-:W-:-:S04]  /*22230*/  MOV R2, 0x400 ;  /* 0x0000040000027802 */ /* 0x000fc80000000f00 */
[----:B0-----:R-:W-:Y:S02]  /*22240*/  LEA R3, R3, R2, 0x18 ;  /* 0x0000000203037211 */ /* 0x001fe400078ec0ff */
[----:B------:R-:W-:-:S03]  /*22250*/  SHF.L.U32 R2, R0, 0x1f, RZ ;  /* 0x0000001f00027819 */ /* 0x000fc600000006ff */
[----:B------:R-:W-:-:S04]  /*22260*/  VIADD R3, R3, 0x48 ;  /* 0x0000004803037836 */ /* 0x000fc80000000000 */
[----:B------:R-:W-:-:S04]  /*22270*/  IMAD R5, R6, 0x8, R3 ;  /* 0x0000000806057824 */ /* 0x000fc800078e0203 */
[----:B------:R-:W0:Y:S02]  /*22280*/  SYNCS.PHASECHK.TRANS64.TRYWAIT P0, [R5+URZ], R2 ;  /* 0x00000002050075a7 */ /* 0x000e24000800017f */
[----:B0-----:R-:W-:Y:S05]  /*22290*/  @!P0 BRA `(.L_x_1080) ;  /* 0x0000000400ac8947 */ /* 0x001fea0003800000 */
.L_x_1096:
[----:B------:R-:W-:-:S05]  /*222a0*/  VIADD R6, R6, 0x1 ;  /* 0x0000000106067836 */ /* 0x000fca0000000000 */
[----:B------:R-:W-:-:S04]  /*222b0*/  ISETP.NE.AND P0, PT, R6, 0x9, PT ;  /* 0x000000090600780c */ /* 0x000fc80003f05270 */
[----:B0-----:R-:W-:Y:S02]  /*222c0*/  SEL R5, RZ, 0x1, P0 ;  /* 0x00000001ff057807 */ /* 0x001fe40000000000 */
[----:B------:R-:W-:Y:S02]  /*222d0*/  SEL R6, R6, RZ, P0 ;  /* 0x000000ff06067207 */ /* 0x000fe40000000000 */
[----:B------:R-:W-:-:S03]  /*222e0*/  LOP3.LUT R5, R0, R5, RZ, 0x3c, !PT ;  /* 0x0000000500057212 */ /* 0x000fc600078e3cff */
[----:B------:R-:W-:Y:S01]  /*222f0*/  IMAD R7, R6, 0x8, R3 ;  /* 0x0000000806077824 */ /* 0x000fe200078e0203 */
[----:B------:R-:W-:-:S04]  /*22300*/  SHF.L.U32 R0, R5, 0x1f, RZ ;  /* 0x0000001f05007819 */ /* 0x000fc800000006ff */
[----:B------:R-:W0:Y:S02]  /*22310*/  SYNCS.PHASECHK.TRANS64.TRYWAIT P0, [R7+URZ], R0 ;  /* 0x00000000070075a7 */ /* 0x000e24000800017f */
[----:B0-----:R-:W-:Y:S05]  /*22320*/  @!P0 BRA `(.L_x_1081) ;  /* 0x00000004009c8947 */ /* 0x001fea0003800000 */
.L_x_1097:
[----:B0-----:R-:W-:-:S05]  /*22330*/  VIADD R0, R6, 0x1 ;  /* 0x0000000106007836 */ /* 0x001fca0000000000 */
[----:B------:R-:W-:-:S04]  /*22340*/  ISETP.NE.AND P0, PT, R0, 0x9, PT ;  /* 0x000000090000780c */ /* 0x000fc80003f05270 */
[----:B------:R-:W-:Y:S02]  /*22350*/  SEL R2, RZ, 0x1, P0 ;  /* 0x00000001ff027807 */ /* 0x000fe40000000000 */
[----:B------:R-:W-:Y:S02]  /*22360*/  SEL R4, R0, RZ, P0 ;  /* 0x000000ff00047207 */ /* 0x000fe40000000000 */
[----:B------:R-:W-:-:S03]  /*22370*/  LOP3.LUT R5, R5, R2, RZ, 0x3c, !PT ;  /* 0x0000000205057212 */ /* 0x000fc600078e3cff */
[----:B------:R-:W-:Y:S01]  /*22380*/  IMAD R7, R4, 0x8, R3 ;  /* 0x0000000804077824 */ /* 0x000fe200078e0203 */
[----:B------:R-:W-:-:S04]  /*22390*/  SHF.L.U32 R0, R5, 0x1f, RZ ;  /* 0x0000001f05007819 */ /* 0x000fc800000006ff */
[----:B------:R-:W0:Y:S02]  /*223a0*/  SYNCS.PHASECHK.TRANS64.TRYWAIT P0, [R7+URZ], R0 ;  /* 0x00000000070075a7 */ /* 0x000e24000800017f */
[----:B0-----:R-:W-:Y:S05]  /*223b0*/  @!P0 BRA `(.L_x_1082) ;  /* 0x00000004008c8947 */ /* 0x001fea0003800000 */
.L_x_1098:
        /* <DEDUP_REMOVED lines=9> */
.L_x_1099:
        /* <DEDUP_REMOVED lines=9> */
.L_x_1100:
        /* <DEDUP_REMOVED lines=9> */
.L_x_1101:
        /* <DEDUP_REMOVED lines=9> */
.L_x_1102:
        /* <DEDUP_REMOVED lines=9> */
.L_x_1103:
[----:B0-----:R-:W-:-:S05]  /*22690*/  VIADD R0, R4, 0x1 ;  /* 0x0000000104007836 */ /* 0x001fca0000000000 */
[----:B------:R-:W-:-:S04]  /*226a0*/  ISETP.NE.AND P0, PT, R0, 0x9, PT ;  /* 0x000000090000780c */ /* 0x000fc80003f05270 */
[----:B------:R-:W-:Y:S02]  /*226b0*/  SEL R2, RZ, 0x1, P0 ;  /* 0x00000001ff027807 */ /* 0x000fe40000000000 */
[----:B------:R-:W-:Y:S02]  /*226c0*/  SEL R0, R0, RZ, P0 ;  /* 0x000000ff00007207 */ /* 0x000fe40000000000 */
[----:B------:R-:W-:-:S03]  /*226d0*/  LOP3.LUT R2, R5, R2, RZ, 0x3c, !PT ;  /* 0x0000000205027212 */ /* 0x000fc600078e3cff */
[----:B------:R-:W-:Y:S01]  /*226e0*/  IMAD R3, R0, 0x8, R3 ;  /* 0x0000000800037824 */ /* 0x000fe200078e0203 */
[----:B------:R-:W-:-:S07]  /*226f0*/  SHF.L.U32 R0, R2, 0x1f, RZ ;  /* 0x0000001f02007819 */ /* 0x000fce00000006ff */
.L_x_1088:
[----:B0-----:R0:W1:Y:S02]  /*22700*/  SYNCS.PHASECHK.TRANS64.TRYWAIT P0, [R3+URZ], R0 ;  /* 0x00000000030075a7 */ /* 0x001064000800017f */
[----:B-1----:R-:W-:Y:S05]  /*22710*/  @!P0 NANOSLEEP.SYNCS 0x989680 ;  /* 0x009896800000895d */ /* 0x002fea0003900000 */
[----:B------:R-:W1:Y:S02]  /*22720*/  @!P0 SYNCS.PHASECHK.TRANS64 P0, [R3+URZ], R0 ;  /* 0x00000000030085a7 */ /* 0x000e64000800007f */
[----:B-1----:R-:W-:Y:S05]  /*22730*/  @!P0 BRA `(.L_x_1088) ;  /* 0xfffffffc00f08947 */ /* 0x002fea000383ffff */
.L_x_1078:
[----:B------:R-:W-:Y:S05]  /*22740*/  BSYNC B0 ;  /* 0x0000000000007941 */ /* 0x000fea0003800000 */
.L_x_1077:
[----:B------:R-:W-:Y:S05]  /*22750*/  EXIT ;  /* 0x000000000000794d */ /* 0x000fea0003800000 */
.L_x_18:
[----:B-1----:R1:W2:Y:S02]  /*22760*/  SYNCS.PHASECHK.TRANS64.TRYWAIT P1, [R3+URZ], R2 ;  /* 0x00000002030075a7 */ /* 0x0022a4000802017f */
[----:B--2---:R-:W-:Y:S05]  /*22770*/  @!P1 NANOSLEEP.SYNCS 0x989680 ;  /* 0x009896800000995d */ /* 0x004fea0003900000 */
[----:B------:R-:W2:Y:S02]  /*22780*/  @!P1 SYNCS.PHASECHK.TRANS64 P1, [R3+URZ], R2 ;  /* 0x00000002030095a7 */ /* 0x000ea4000802007f */
[----:B--2---:R-:W-:Y:S05]  /*22790*/  @!P1 BRA `(.L_x_18) ;  /* 0xfffffffc00f09947 */ /* 0x004fea000383ffff */
[----:B------:R-:W-:Y:S05]  /*227a0*/  BRA `(.L_x_17) ;  /* 0xfffffde800fc7947 */ /* 0x000fea000383ffff */
.L_x_23:
[----:B-1----:R1:W2:Y:S02]  /*227b0*/  SYNCS.PHASECHK.TRANS64.TRYWAIT P1, [R5+URZ], R6 ;  /* 0x00000006050075a7 */ /* 0x0022a4000802017f */
[----:B--2---:R-:W-:Y:S05]  /*227c0*/  @!P1 NANOSLEEP.SYNCS 0x989680 ;  /* 0x009896800000995d */ /* 0x004fea0003900000 */
[----:B------:R-:W2:Y:S02]  /*227d0*/  @!P1 SYNCS.PHASECHK.TRANS64 P1, [R5+URZ], R6 ;  /* 0x00000006050095a7 */ /* 0x000ea4000802007f */
[----:B--2---:R-:W-:Y:S05]  /*227e0*/  @!P1 BRA `(.L_x_23) ;  /* 0xfffffffc00f09947 */ /* 0x004fea000383ffff */
[----:B------:R-:W-:Y:S05]  /*227f0*/  BRA `(.L_x_22) ;  /* 0xfffffdfc00887947 */ /* 0x000fea000383ffff */
.L_x_1064:
[----:B------:R-:W-:Y:S01]  /*22800*/  BSSY B1, `(.L_x_1089) ;  /* 0x0000006000017945 */ /* 0x000fe20003800000 */
[----:B------:R-:W-:-:S07]  /*22810*/  IMAD.MOV.U32 R15, RZ, RZ, -0x1 ;  /* 0xffffffffff0f7424 */ /* 0x000fce00078e00ff */
[----:B------:R-:W-:Y:S05]  /*22820*/  WARPSYNC.COLLECTIVE R15, `(.L_x_1090) ;  /* 0x000000000f0c7348 */ /* 0x000fea0003c00000 */
[----:B------:R-:W-:Y:S02]  /*22830*/  ELECT P6, UR62, PT ;  /* 0x00000000003e782f */ /* 0x000fe400038c0000 */
[----:B------:R-:W-:Y:S01]  /*22840*/  MOV R14, UR62 ;  /* 0x0000003e000e7c02 */ /* 0x000fe20008000f00 */
[----:B------:R-:W-:Y:S10]  /*22850*/  ENDCOLLECTIVE ;  /* 0x000000000000791b */ /* 0x000ff40003800000 */
.L_x_1090:
[----:B------:R-:W-:Y:S05]  /*22860*/  BSYNC B1 ;  /* 0x0000000000017941 */ /* 0x000fea0003800000 */
.L_x_1089:
[----:B------:R-:W-:Y:S05]  /*22870*/  BRA `(.L_x_1091) ;  /* 0xffffffec007c7947 */ /* 0x000fea000383ffff */
.L_x_1067:
[----:B0-----:R0:W1:Y:S02]  /*22880*/  SYNCS.PHASECHK.TRANS64.TRYWAIT P1, [R13+URZ+0x48], R18 ;  /* 0x000048120d0075a7 */ /* 0x001064000802017f */
[----:B-1----:R-:W-:Y:S05]  /*22890*/  @!P1 NANOSLEEP.SYNCS 0x989680 ;  /* 0x009896800000995d */ /* 0x002fea0003900000 */
[----:B------:R-:W1:Y:S02]  /*228a0*/  @!P1 SYNCS.PHASECHK.TRANS64 P1, [R13+URZ+0x48], R18 ;  /* 0x000048120d0095a7 */ /* 0x000e64000802007f */
[----:B-1----:R-:W-:Y:S05]  /*228b0*/  @!P1 BRA `(.L_x_1067) ;  /* 0xfffffffc00f09947 */ /* 0x002fea000383ffff */
[----:B------:R-:W-:Y:S05]  /*228c0*/  BRA `(.L_x_1092) ;  /* 0xffffffec00ac7947 */ /* 0x000fea000383ffff */
.L_x_1076:
[----:B------:R-:W-:Y:S01]  /*228d0*/  BSSY B0, `(.L_x_1093) ;  /* 0x0000006000007945 */ /* 0x000fe20003800000 */
[----:B------:R-:W-:-:S07]  /*228e0*/  IMAD.MOV.U32 R15, RZ, RZ, -0x1 ;  /* 0xffffffffff0f7424 */ /* 0x000fce00078e00ff */
[----:B------:R-:W-:Y:S05]  /*228f0*/  WARPSYNC.COLLECTIVE R15, `(.L_x_1094) ;  /* 0x000000000f0c7348 */ /* 0x000fea0003c00000 */
[----:B------:R-:W-:Y:S02]  /*22900*/  ELECT P6, UR62, PT ;  /* 0x00000000003e782f */ /* 0x000fe400038c0000 */
[----:B------:R-:W-:Y:S01]  /*22910*/  MOV R14, UR62 ;  /* 0x0000003e000e7c02 */ /* 0x000fe20008000f00 */
[----:B------:R-:W-:Y:S10]  /*22920*/  ENDCOLLECTIVE ;  /* 0x000000000000791b */ /* 0x000ff40003800000 */
.L_x_1094:
[----:B------:R-:W-:Y:S05]  /*22930*/  BSYNC B0 ;  /* 0x0000000000007941 */ /* 0x000fea0003800000 */
.L_x_1093:
[----:B------:R-:W-:Y:S05]  /*22940*/  BRA `(.L_x_1095) ;  /* 0xfffffff8001c7947 */ /* 0x000fea000383ffff */
.L_x_1080:
[----:B0-----:R0:W1:Y:S02]  /*22950*/  SYNCS.PHASECHK.TRANS64.TRYWAIT P0, [R5+URZ], R2 ;  /* 0x00000002050075a7 */ /* 0x001064000800017f */
[----:B-1----:R-:W-:Y:S05]  /*22960*/  @!P0 NANOSLEEP.SYNCS 0x989680 ;  /* 0x009896800000895d */ /* 0x002fea0003900000 */
[----:B------:R-:W1:Y:S02]  /*22970*/  @!P0 SYNCS.PHASECHK.TRANS64 P0, [R5+URZ], R2 ;  /* 0x00000002050085a7 */ /* 0x000e64000800007f */
[----:B-1----:R-:W-:Y:S05]  /*22980*/  @!P0 BRA `(.L_x_1080) ;  /* 0xfffffffc00f08947 */ /* 0x002fea000383ffff */
[----:B------:R-:W-:Y:S05]  /*22990*/  BRA `(.L_x_1096) ;  /* 0xfffffff800407947 */ /* 0x000fea000383ffff */
.L_x_1081:
[----:B0-----:R0:W1:Y:S02]  /*229a0*/  SYNCS.PHASECHK.TRANS64.TRYWAIT P0, [R7+URZ], R0 ;  /* 0x00000000070075a7 */ /* 0x001064000800017f */
[----:B-1----:R-:W-:Y:S05]  /*229b0*/  @!P0 NANOSLEEP.SYNCS 0x989680 ;  /* 0x009896800000895d */ /* 0x002fea0003900000 */
[----:B------:R-:W1:Y:S02]  /*229c0*/  @!P0 SYNCS.PHASECHK.TRANS64 P0, [R7+URZ], R0 ;  /* 0x00000000070085a7 */ /* 0x000e64000800007f */
[----:B-1----:R-:W-:Y:S05]  /*229d0*/  @!P0 BRA `(.L_x_1081) ;  /* 0xfffffffc00f08947 */ /* 0x002fea000383ffff */
[----:B------:R-:W-:Y:S05]  /*229e0*/  BRA `(.L_x_1097) ;  /* 0xfffffff800507947 */ /* 0x000fea000383ffff */
.L_x_1082:
[----:B0-----:R0:W1:Y:S02]  /*229f0*/  SYNCS.PHASECHK.TRANS64.TRYWAIT P0, [R7+URZ], R0 ;  /* 0x00000000070075a7 */ /* 0x001064000800017f */
[----:B-1----:R-:W-:Y:S05]  /*22a00*/  @!P0 NANOSLEEP.SYNCS 0x989680 ;  /* 0x009896800000895d */ /* 0x002fea0003900000 */
[----:B------:R-:W1:Y:S02]  /*22a10*/  @!P0 SYNCS.PHASECHK.TRANS64 P0, [R7+URZ], R0 ;  /* 0x00000000070085a7 */ /* 0x000e64000800007f */
[----:B-1----:R-:W-:Y:S05]  /*22a20*/  @!P0 BRA `(.L_x_1082) ;  /* 0xfffffffc00f08947 */ /* 0x002fea000383ffff */
[----:B------:R-:W-:Y:S05]  /*22a30*/  BRA `(.L_x_1098) ;  /* 0xfffffff800607947 */ /* 0x000fea000383ffff */
.L_x_1083:
[----:B0-----:R0:W1:Y:S02]  /*22a40*/  SYNCS.PHASECHK.TRANS64.TRYWAIT P0, [R7+URZ], R0 ;  /* 0x00000000070075a7 */ /* 0x001064000800017f */
[----:B-1----:R-:W-:Y:S05]  /*22a50*/  @!P0 NANOSLEEP.SYNCS 0x989680 ;  /* 0x009896800000895d */ /* 0x002fea0003900000 */
[----:B------:R-:W1:Y:S02]  /*22a60*/  @!P0 SYNCS.PHASECHK.TRANS64 P0, [R7+URZ], R0 ;  /* 0x00000000070085a7 */ /* 0x000e64000800007f */
[----:B-1----:R-:W-:Y:S05]  /*22a70*/  @!P0 BRA `(.L_x_1083) ;  /* 0xfffffffc00f08947 */ /* 0x002fea000383ffff */
[----:B------:R-:W-:Y:S05]  /*22a80*/  BRA `(.L_x_1099) ;  /* 0xfffffff800707947 */ /* 0x000fea000383ffff */
.L_x_1084:
[----:B0-----:R0:W1:Y:S02]  /*22a90*/  SYNCS.PHASECHK.TRANS64.TRYWAIT P0, [R7+URZ], R0 ;  /* 0x00000000070075a7 */ /* 0x001064000800017f */
[----:B-1----:R-:W-:Y:S05]  /*22aa0*/  @!P0 NANOSLEEP.SYNCS 0x989680 ;  /* 0x009896800000895d */ /* 0x002fea0003900000 */
[----:B------:R-:W1:Y:S02]  /*22ab0*/  @!P0 SYNCS.PHASECHK.TRANS64 P0, [R7+URZ], R0 ;  /* 0x00000000070085a7 */ /* 0x000e64000800007f */
[----:B-1----:R-:W-:Y:S05]  /*22ac0*/  @!P0 BRA `(.L_x_1084) ;  /* 0xfffffffc00f08947 */ /* 0x002fea000383ffff */
[----:B------:R-:W-:Y:S05]  /*22ad0*/  BRA `(.L_x_1100) ;  /* 0xfffffff800807947 */ /* 0x000fea000383ffff */
.L_x_1085:
[----:B0-----:R0:W1:Y:S02]  /*22ae0*/  SYNCS.PHASECHK.TRANS64.TRYWAIT P0, [R7+URZ], R0 ;  /* 0x00000000070075a7 */ /* 0x001064000800017f */
[----:B-1----:R-:W-:Y:S05]  /*22af0*/  @!P0 NANOSLEEP.SYNCS 0x989680 ;  /* 0x009896800000895d */ /* 0x002fea0003900000 */
[----:B------:R-:W1:Y:S02]  /*22b00*/  @!P0 SYNCS.PHASECHK.TRANS64 P0, [R7+URZ], R0 ;  /* 0x00000000070085a7 */ /* 0x000e64000800007f */
[----:B-1----:R-:W-:Y:S05]  /*22b10*/  @!P0 BRA `(.L_x_1085) ;  /* 0xfffffffc00f08947 */ /* 0x002fea000383ffff */
[----:B------:R-:W-:Y:S05]  /*22b20*/  BRA `(.L_x_1101) ;  /* 0xfffffff800907947 */ /* 0x000fea000383ffff */
.L_x_1086:
[----:B0-----:R0:W1:Y:S02]  /*22b30*/  SYNCS.PHASECHK.TRANS64.TRYWAIT P0, [R7+URZ], R0 ;  /* 0x00000000070075a7 */ /* 0x001064000800017f */
[----:B-1----:R-:W-:Y:S05]  /*22b40*/  @!P0 NANOSLEEP.SYNCS 0x989680 ;  /* 0x009896800000895d */ /* 0x002fea0003900000 */
[----:B------:R-:W1:Y:S02]  /*22b50*/  @!P0 SYNCS.PHASECHK.TRANS64 P0, [R7+URZ], R0 ;  /* 0x00000000070085a7 */ /* 0x000e64000800007f */
[----:B-1----:R-:W-:Y:S05]  /*22b60*/  @!P0 BRA `(.L_x_1086) ;  /* 0xfffffffc00f08947 */ /* 0x002fea000383ffff */
[----:B------:R-:W-:Y:S05]  /*22b70*/  BRA `(.L_x_1102) ;  /* 0xfffffff800a07947 */ /* 0x000fea000383ffff */
.L_x_1087:
[----:B0-----:R0:W1:Y:S02]  /*22b80*/  SYNCS.PHASECHK.TRANS64.TRYWAIT P0, [R7+URZ], R0 ;  /* 0x00000000070075a7 */ /* 0x001064000800017f */
[----:B-1----:R-:W-:Y:S05]  /*22b90*/  @!P0 NANOSLEEP.SYNCS 0x989680 ;  /* 0x009896800000895d */ /* 0x002fea0003900000 */
[----:B------:R-:W1:Y:S02]  /*22ba0*/  @!P0 SYNCS.PHASECHK.TRANS64 P0, [R7+URZ], R0 ;  /* 0x00000000070085a7 */ /* 0x000e64000800007f */
[----:B-1----:R-:W-:Y:S05]  /*22bb0*/  @!P0 BRA `(.L_x_1087) ;  /* 0xfffffffc00f08947 */ /* 0x002fea000383ffff */
[----:B------:R-:W-:Y:S05]  /*22bc0*/  BRA `(.L_x_1103) ;  /* 0xfffffff800b07947 */ /* 0x000fea000383ffff */
.L_x_1104:
[----:B------:R-:W-:-:S00]  /*22bd0*/  BRA `(.L_x_1104) ;  /* 0xfffffffc00fc7947 */ /* 0x000fc0000383ffff */
[----:B------:R-:W-:-:S00]  /*22be0*/  NOP ;  /* 0x0000000000007918 */ /* 0x000fc00000000000 */
        /* <DEDUP_REMOVED lines=9> */
.L_x_1105:


//--------------------- .nv.global.init           --------------------------
	.section	.nv.global.init,"aw",@progbits
.nv.global.init:
	.type		$str$22,@object
	.size		$str$22,($str$23 - $str$22)
$str$22:
        /*0000*/ 	.byte	0x6b, 0x5f, 0x74, 0x69, 0x6c, 0x65, 0x5f, 0x63, 0x6f, 0x75, 0x6e, 0x74, 0x20, 0x3e, 0x3d, 0x20
        /*0010*/ 	.byte	0x31, 0x00
	.type		$str$23,@object
	.size		$str$23,(__unnamed_1 - $str$23)
$str$23:
        /*0012*/ 	.byte	0x2f, 0x74, 0x6d, 0x70, 0x2f, 0x63, 0x75, 0x74, 0x6c, 0x61, 0x73, 0x73, 0x5f, 0x73, 0x77, 0x65
        /*0022*/ 	.byte	0x65, 0x70, 0x5f, 0x73, 0x72, 0x63, 0x2f, 0x69, 0x6e, 0x63, 0x6c, 0x75, 0x64, 0x65, 0x2f, 0x63
        /*0032*/ 	.byte	0x75, 0x74, 0x6c, 0x61, 0x73, 0x73, 0x2f, 0x67, 0x65, 0x6d, 0x6d, 0x2f, 0x63, 0x6f, 0x6c, 0x6c
        /*0042*/ 	.byte	0x65, 0x63, 0x74, 0x69, 0x76, 0x65, 0x2f, 0x73, 0x6d, 0x39, 0x30, 0x5f, 0x6d, 0x6d, 0x61, 0x5f
        /*0052*/ 	.byte	0x74, 0x6d, 0x61, 0x5f, 0x67, 0x6d, 0x6d, 0x61, 0x5f, 0x73, 0x73, 0x5f, 0x77, 0x61, 0x72, 0x70
        /*0062*/ 	.byte	0x73, 0x70, 0x65, 0x63, 0x69, 0x61, 0x6c, 0x69, 0x7a, 0x65, 0x64, 0x2e, 0x68, 0x70, 0x70, 0x00
	.type		__unnamed_1,@object
	.size		__unnamed_1,(.L_0 - __unnamed_1)
__unnamed_1:
        /* <DEDUP_REMOVED lines=173> */
        /*0b42*/ 	.byte	0x74, 0x79, 0x5d, 0x00
.L_0:


//--------------------- .nv.shared._ZN7cutlass13device_kernelINS_4gemm6kernel13GemmUniversalIN4cute5tupleIJiiiiEEENS1_10collective13CollectiveMmaINS1_34MainloopSm90TmaGmmaWarpSpecializedILi9ENS5_IJNS4_1CILi1EEESB_SB_EEENS1_35KernelTmaWarpSpecializedCooperativeEEENS5_IJNSA_ILi256EEENSA_ILi512EEENSA_ILi32EEEEEEaNS5_IJlSB_lEEEaSJ_NS4_8TiledMMAINS4_8MMA_AtomIJNS4_4SM904GMMA27MMA_64x256x32_S32S8S8_SS_TNEEEENS4_6LayoutINS5_IJNSA_ILi2EEESB_SB_EEENS5_IJSB_NSA_ILi0EEEST_EEEEENS5_IJNS4_10UnderscoreESW_SW_EEEEENS4_13SM90_TMA_LOADENS4_14ComposedLayoutINS4_7SwizzleILi1ELi4ELi3EEENS4_18smem_ptr_flag_bitsILi8EEENSQ_INS5_IJNSA_ILi8EEESH_EEENS5_IJSH_SB_EEEEEEEvNS4_8identityESZ_S19_vS1A_EENS_8epilogue10collective6detail29Sm90TmaWarpSpecializedAdapterINS1D_15DefaultEpilogueIaSJ_SJ_NS1C_6thread17LinearCombinationIaLi1EiiLNS1H_9ScaleType4KindE0ELNS_15FloatRoundStyleE2EaEENS1_15EpilogueDefaultEEEEEvvEEEEvNT_6ParamsE --------------------------
	.section	.nv.shared._ZN7cutlass13device_kernelINS_4gemm6kernel13GemmUniversalIN4cute5tupleIJiiiiEEENS1_10collective13CollectiveMmaINS1_34MainloopSm90TmaGmmaWarpSpecializedILi9ENS5_IJNS4_1CILi1EEESB_SB_EEENS1_35KernelTmaWarpSpecializedCooperativeEEENS5_IJNSA_ILi256EEENSA_ILi512EEENSA_ILi32EEEEEEaNS5_IJlSB_lEEEaSJ_NS4_8TiledMMAINS4_8MMA_AtomIJNS4_4SM904GMMA27MMA_64x256x32_S32S8S8_SS_TNEEEENS4_6LayoutINS5_IJNSA_ILi2EEESB_SB_EEENS5_IJSB_NSA_ILi0EEEST_EEEEENS5_IJNS4_10UnderscoreESW_SW_EEEEENS4_13SM90_TMA_LOADENS4_14ComposedLayoutINS4_7SwizzleILi1ELi4ELi3EEENS4_18smem_ptr_flag_bitsILi8EEENSQ_INS5_IJNSA_ILi8EEESH_EEENS5_IJSH_SB_EEEEEEEvNS4_8identityESZ_S19_vS1A_EENS_8epilogue10collective6detail29Sm90TmaWarpSpecializedAdapterINS1D_15DefaultEpilogueIaSJ_SJ_NS1C_6thread17LinearCombinationIaLi1EiiLNS1H_9ScaleType4KindE0ELNS_15FloatRoundStyleE2EaEENS1_15EpilogueDefaultEEEEEvvEEEEvNT_6ParamsE,"aw",@nobits
	.sectionflags	@""
	.align	16
	.zero		1024


//--------------------- .nv.shared.reserved.0     --------------------------
	.section	.nv.shared.reserved.0,"aw",@nobits
	.weak		__nv_reservedSMEM_offset_0_alias
	.size		__nv_reservedSMEM_offset_0_alias, 0, 0
	.other		__nv_reservedSMEM_offset_0_alias,@"STO_CUDA_RESERVED_SHARED STV_DEFAULT"
__nv_reservedSMEM_offset_0_alias:
	.zero		0


//--------------------- .nv.global                --------------------------
	.section	.nv.global,"aw",@nobits
.nv.global:
	.type		_ZN39_INTERNAL_18392e34_4_k_cu_85079f56_66124cute1_E,@object
	.size		_ZN39_INTERNAL_18392e34_4_k_cu_85079f56_66124cute1_E,(_ZN39_INTERNAL_18392e34_4_k_cu_85079f56_66124cuda3std3__45__cpo6cbeginE - _ZN39_INTERNAL_18392e34_4_k_cu_85079f56_66124cute1_E)
_ZN39_INTERNAL_18392e34_4_k_cu_85079f56_66124cute1_E:
	.zero		1
	.type		_ZN39_INTERNAL_18392e34_4_k_cu_85079f56_66124cuda3std3__45__cpo6cbeginE,@object
	.size		_ZN39_INTERNAL_18392e34_4_k_cu_85079f56_66124cuda3std3__45__cpo6cbeginE,(_ZN39_INTERNAL_18392e34_4_k_cu_85079f56_66124cuda3std3__48in_placeE - _ZN39_INTERNAL_18392e34_4_k_cu_85079f56_66124cuda3std3__45__cpo6cbeginE)
_ZN39_INTERNAL_18392e34_4_k_cu_85079f56_66124cuda3std3__45__cpo6cbeginE:
	.zero		1
	.type		_ZN39_INTERNAL_18392e34_4_k_cu_85079f56_66124cuda3std3__48in_placeE,@object
	.size		_ZN39_INTERNAL_18392e34_4_k_cu_85079f56_66124cuda3std3__48in_placeE,(_ZN39_INTERNAL_18392e34_4_k_cu_85079f56_66124cuda3std6ranges3__45__cpo9iter_moveE - _ZN39_INTERNAL_18392e34_4_k_cu_85079f56_66124cuda3std3__48in_placeE)
_ZN39_INTERNAL_18392e34_4_k_cu_85079f56_66124cuda3std3__48in_placeE:
	.zero		1
	.type		_ZN39_INTERNAL_18392e34_4_k_cu_85079f56_66124cuda3std6ranges3__45__cpo9iter_moveE,@object
	.size		_ZN39_INTERNAL_18392e34_4_k_cu_85079f56_66124cuda3std6ranges3__45__cpo9iter_moveE,(_ZN39_INTERNAL_18392e34_4_k_cu_85079f56_66124cuda3std3__45__cpo5beginE - _ZN39_INTERNAL_18392e34_4_k_cu_85079f56_66124cuda3std6ranges3__45__cpo9iter_moveE)
_ZN39_INTERNAL_18392e34_4_k_cu_85079f56_66124cuda3std6ranges3__45__cpo9iter_moveE:
	.zero		1
	.type		_ZN39_INTERNAL_18392e34_4_k_cu_85079f56_66124cuda3std3__45__cpo5beginE,@object
	.size		_ZN39_INTERNAL_18392e34_4_k_cu_85079f56_66124cuda3std3__45__cpo5beginE,(_ZN39_INTERNAL_18392e34_4_k_cu_85079f56_66124cuda3std3__441_GLOBAL__N__18392e34_4_k_cu_85079f56_66126ignoreE - _ZN39_INTERNAL_18392e34_4_k_cu_85079f56_66124cuda3std3__45__cpo5beginE)
_ZN39_INTERNAL_18392e34_4_k_cu_85079f56_66124cuda3std3__45__cpo5beginE:
	.zero		1
	.type		_ZN39_INTERNAL_18392e34_4_k_cu_85079f56_66124cuda3std3__441_GLOBAL__N__18392e34_4_k_cu_85079f56_66126ignoreE,@object
	.size		_ZN39_INTERNAL_18392e34_4_k_cu_85079f56_66124cuda3std3__441_GLOBAL__N__18392e34_4_k_cu_85079f56_66126ignoreE,(_ZN39_INTERNAL_18392e34_4_k_cu_85079f56_66124cute7productE - _ZN39_INTERNAL_18392e34_4_k_cu_85079f56_66124cuda3std3__441_GLOBAL__N__18392e34_4_k_cu_85079f56_66126ignoreE)
_ZN39_INTERNAL_18392e34_4_k_cu_85079f56_66124cuda3std3__441_GLOBAL__N__18392e34_4_k_cu_85079f56_66126ignoreE:
	.zero		1
	.type		_ZN39_INTERNAL_18392e34_4_k_cu_85079f56_66124cute7productE,@object
	.size		_ZN39_INTERNAL_18392e34_4_k_cu_85079f56_66124cute7productE,(_ZN39_INTERNAL_18392e34_4_k_cu_85079f56_66124cuda3std3__45__cpo3endE - _ZN39_INTERNAL_18392e34_4_k_cu_85079f56_66124cute7productE)
_ZN39_INTERNAL_18392e34_4_k_cu_85079f56_66124cute7productE:
	.zero		1
	.type		_ZN39_INTERNAL_18392e34_4_k_cu_85079f56_66124cuda3std3__45__cpo3endE,@object
	.size		_ZN39_INTERNAL_18392e34_4_k_cu_85079f56_66124cuda3std3__45__cpo3endE,(_ZN39_INTERNAL_18392e34_4_k_cu_85079f56_66124cuda3std3__419piecewise_constructE - _ZN39_INTERNAL_18392e34_4_k_cu_85079f56_66124cuda3std3__45__cpo3endE)
_ZN39_INTERNAL_18392e34_4_k_cu_85079f56_66124cuda3std3__45__cpo3endE:
	.zero		1
	.type		_ZN39_INTERNAL_18392e34_4_k_cu_85079f56_66124cuda3std3__419piecewise_constructE,@object
	.size		_ZN39_INTERNAL_18392e34_4_k_cu_85079f56_66124cuda3std3__419piecewise_constructE,(_ZN39_INTERNAL_18392e34_4_k_cu_85079f56_66124cuda3std3__45__cpo4cendE - _ZN39_INTERNAL_18392e34_4_k_cu_85079f56_66124cuda3std3__419piecewise_constructE)
_ZN39_INTERNAL_18392e34_4_k_cu_85079f56_66124cuda3std3__419piecewise_constructE:
	.zero		1
	.type		_ZN39_INTERNAL_18392e34_4_k_cu_85079f56_66124cuda3std3__45__cpo4cendE,@object
	.size		_ZN39_INTERNAL_18392e34_4_k_cu_85079f56_66124cuda3std3__45__cpo4cendE,(_ZN39_INTERNAL_18392e34_4_k_cu_85079f56_66124cuda3std6ranges3__45__cpo4swapE - _ZN39_INTERNAL_18392e34_4_k_cu_85079f56_66124cuda3std3__45__cpo4cendE)
_ZN39_INTERNAL_18392e34_4_k_cu_85079f56_66124cuda3std3__45__cpo4cendE:
	.zero		1
	.type		_ZN39_INTERNAL_18392e34_4_k_cu_85079f56_66124cuda3std6ranges3__45__cpo4swapE,@object
	.size		_ZN39_INTERNAL_18392e34_4_k_cu_85079f56_66124cuda3std6ranges3__45__cpo4swapE,(.L_8 - _ZN39_INTERNAL_18392e34_4_k_cu_85079f56_66124cuda3std6ranges3__45__cpo4swapE)
_ZN39_INTERNAL_18392e34_4_k_cu_85079f56_66124cuda3std6ranges3__45__cpo4swapE:
	.zero		1
.L_8:


//--------------------- .nv.constant0._ZN7cutlass13device_kernelINS_4gemm6kernel13GemmUniversalIN4cute5tupleIJiiiiEEENS1_10collective13CollectiveMmaINS1_34MainloopSm90TmaGmmaWarpSpecializedILi9ENS5_IJNS4_1CILi1EEESB_SB_EEENS1_35KernelTmaWarpSpecializedCooperativeEEENS5_IJNSA_ILi256EEENSA_ILi512EEENSA_ILi32EEEEEEaNS5_IJlSB_lEEEaSJ_NS4_8TiledMMAINS4_8MMA_AtomIJNS4_4SM904GMMA27MMA_64x256x32_S32S8S8_SS_TNEEEENS4_6LayoutINS5_IJNSA_ILi2EEESB_SB_EEENS5_IJSB_NSA_ILi0EEEST_EEEEENS5_IJNS4_10UnderscoreESW_SW_EEEEENS4_13SM90_TMA_LOADENS4_14ComposedLayoutINS4_7SwizzleILi1ELi4ELi3EEENS4_18smem_ptr_flag_bitsILi8EEENSQ_INS5_IJNSA_ILi8EEESH_EEENS5_IJSH_SB_EEEEEEEvNS4_8identityESZ_S19_vS1A_EENS_8epilogue10collective6detail29Sm90TmaWarpSpecializedAdapterINS1D_15DefaultEpilogueIaSJ_SJ_NS1C_6thread17LinearCombinationIaLi1EiiLNS1H_9ScaleType4KindE0ELNS_15FloatRoundStyleE2EaEENS1_15EpilogueDefaultEEEEEvvEEEEvNT_6ParamsE --------------------------
	.section	.nv.constant0._ZN7cutlass13device_kernelINS_4gemm6kernel13GemmUniversalIN4cute5tupleIJiiiiEEENS1_10collective13CollectiveMmaINS1_34MainloopSm90TmaGmmaWarpSpecializedILi9ENS5_IJNS4_1CILi1EEESB_SB_EEENS1_35KernelTmaWarpSpecializedCooperativeEEENS5_IJNSA_ILi256EEENSA_ILi512EEENSA_ILi32EEEEEEaNS5_IJlSB_lEEEaSJ_NS4_8TiledMMAINS4_8MMA_AtomIJNS4_4SM904GMMA27MMA_64x256x32_S32S8S8_SS_TNEEEENS4_6LayoutINS5_IJNSA_ILi2EEESB_SB_EEENS5_IJSB_NSA_ILi0EEEST_EEEEENS5_IJNS4_10UnderscoreESW_SW_EEEEENS4_13SM90_TMA_LOADENS4_14ComposedLayoutINS4_7SwizzleILi1ELi4ELi3EEENS4_18smem_ptr_flag_bitsILi8EEENSQ_INS5_IJNSA_ILi8EEESH_EEENS5_IJSH_SB_EEEEEEEvNS4_8identityESZ_S19_vS1A_EENS_8epilogue10collective6detail29Sm90TmaWarpSpecializedAdapterINS1D_15DefaultEpilogueIaSJ_SJ_NS1C_6thread17LinearCombinationIaLi1EiiLNS1H_9ScaleType4KindE0ELNS_15FloatRoundStyleE2EaEENS1_15EpilogueDefaultEEEEEvvEEEEvNT_6ParamsE,"a",@progbits
	.sectionflags	@""
	.align	4
.nv.constant0._ZN7cutlass13device_kernelINS_4gemm6kernel13GemmUniversalIN4cute5tupleIJiiiiEEENS1_10collective13CollectiveMmaINS1_34MainloopSm90TmaGmmaWarpSpecializedILi9ENS5_IJNS4_1CILi1EEESB_SB_EEENS1_35KernelTmaWarpSpecializedCooperativeEEENS5_IJNSA_ILi256EEENSA_ILi512EEENSA_ILi32EEEEEEaNS5_IJlSB_lEEEaSJ_NS4_8TiledMMAINS4_8MMA_AtomIJNS4_4SM904GMMA27MMA_64x256x32_S32S8S8_SS_TNEEEENS4_6LayoutINS5_IJNSA_ILi2EEESB_SB_EEENS5_IJSB_NSA_ILi0EEEST_EEEEENS5_IJNS4_10UnderscoreESW_SW_EEEEENS4_13SM90_TMA_LOADENS4_14ComposedLayoutINS4_7SwizzleILi1ELi4ELi3EEENS4_18smem_ptr_flag_bitsILi8EEENSQ_INS5_IJNSA_ILi8EEESH_EEENS5_IJSH_SB_EEEEEEEvNS4_8identityESZ_S19_vS1A_EENS_8epilogue10collective6detail29Sm90TmaWarpSpecializedAdapterINS1D_15DefaultEpilogueIaSJ_SJ_NS1C_6thread17LinearCombinationIaLi1EiiLNS1H_9ScaleType4KindE0ELNS_15FloatRoundStyleE2EaEENS1_15EpilogueDefaultEEEEEvvEEEEvNT_6ParamsE:
	.zero		1664


//--------------------- SYMBOLS --------------------------

	.type		.nv.reservedSmem.offset0,@object
	.size		.nv.reservedSmem.offset0,0x4
	.type		__assertfail,@function
